	.headerflags	@"EF_CUDA_TEXMODE_UNIFIED EF_CUDA_64BIT_ADDRESS EF_CUDA_ACCELERATORS EF_CUDA_SM90 EF_CUDA_VIRTUAL_SM(EF_CUDA_SM90)"
	.elftype	@"ET_EXEC"


//--------------------- .nv.info                  --------------------------
	.section	.nv.info,"",@"SHT_CUDA_INFO"
	.align	4


	//----- nvinfo : EIATTR_REGCOUNT
	.align		4
        /*0000*/ 	.byte	0x04, 0x2f
        /*0002*/ 	.short	(.L_3 - .L_2)
	.align		4
.L_2:
        /*0004*/ 	.word	index@(triton_poi_fused__native_batch_norm_legit_no_training_add_convolution_mul_sigmoid_silu_5)
        /*0008*/ 	.word	0x0000005f


	//----- nvinfo : EIATTR_MIN_STACK_SIZE
	.align		4
.L_3:
        /*000c*/ 	.byte	0x04, 0x12
        /*000e*/ 	.short	(.L_5 - .L_4)
	.align		4
.L_4:
        /*0010*/ 	.word	index@(triton_poi_fused__native_batch_norm_legit_no_training_add_convolution_mul_sigmoid_silu_5)
        /*0014*/ 	.word	0x00000000


	//----- nvinfo : EIATTR_FRAME_SIZE
	.align		4
.L_5:
        /*0018*/ 	.byte	0x04, 0x11
        /*001a*/ 	.short	(.L_7 - .L_6)
	.align		4
.L_6:
        /*001c*/ 	.word	index@(triton_poi_fused__native_batch_norm_legit_no_training_add_convolution_mul_sigmoid_silu_5)
        /*0020*/ 	.word	0x00000000


	//----- nvinfo : EIATTR_MIN_STACK_SIZE
	.align		4
.L_7:
        /*0024*/ 	.byte	0x04, 0x12
        /*0026*/ 	.short	(.L_9 - .L_8)
	.align		4
.L_8:
        /*0028*/ 	.word	index@(triton_poi_fused__native_batch_norm_legit_no_training_add_convolution_mul_sigmoid_silu_5)
        /*002c*/ 	.word	0x00000000
.L_9:


//--------------------- .nv.info.triton_poi_fused__native_batch_norm_legit_no_training_add_convolution_mul_sigmoid_silu_5 --------------------------
	.section	.nv.info.triton_poi_fused__native_batch_norm_legit_no_training_add_convolution_mul_sigmoid_silu_5,"",@"SHT_CUDA_INFO"
	.sectionflags	@""
	.align	4


	//----- nvinfo : EIATTR_CUDA_API_VERSION
	.align		4
        /*0000*/ 	.byte	0x04, 0x37
        /*0002*/ 	.short	(.L_11 - .L_10)
.L_10:
        /*0004*/ 	.word	0x0000007c


	//----- nvinfo : EIATTR_KPARAM_INFO
	.align		4
.L_11:
        /*0008*/ 	.byte	0x04, 0x17
        /*000a*/ 	.short	(.L_13 - .L_12)
.L_12:
        /*000c*/ 	.word	0x00000000
        /*0010*/ 	.short	0x0010
        /*0012*/ 	.short	0x007c
        /*0014*/ 	.byte	0x00, 0xf0, 0x11, 0x00


	//----- nvinfo : EIATTR_KPARAM_INFO
	.align		4
.L_13:
        /*0018*/ 	.byte	0x04, 0x17
        /*001a*/ 	.short	(.L_15 - .L_14)
.L_14:
        /*001c*/ 	.word	0x00000000
        /*0020*/ 	.short	0x000f
        /*0022*/ 	.short	0x0078
        /*0024*/ 	.byte	0x00, 0xf0, 0x11, 0x00


	//----- nvinfo : EIATTR_KPARAM_INFO
	.align		4
.L_15:
        /*0028*/ 	.byte	0x04, 0x17
        /*002a*/ 	.short	(.L_17 - .L_16)
.L_16:
        /*002c*/ 	.word	0x00000000
        /*0030*/ 	.short	0x000e
        /*0032*/ 	.short	0x0070
        /*0034*/ 	.byte	0x00, 0xf4, 0x21, 0x00


	//----- nvinfo : EIATTR_KPARAM_INFO
	.align		4
.L_17:
        /*0038*/ 	.byte	0x04, 0x17
        /*003a*/ 	.short	(.L_19 - .L_18)
.L_18:
        /*003c*/ 	.word	0x00000000
        /*0040*/ 	.short	0x000d
        /*0042*/ 	.short	0x0068
        /*0044*/ 	.byte	0x00, 0xf4, 0x21, 0x00


	//----- nvinfo : EIATTR_KPARAM_INFO
	.align		4
.L_19:
        /*0048*/ 	.byte	0x04, 0x17
        /*004a*/ 	.short	(.L_21 - .L_20)
.L_20:
        /*004c*/ 	.word	0x00000000
        /*0050*/ 	.short	0x000c
        /*0052*/ 	.short	0x0060
        /*0054*/ 	.byte	0x00, 0xf4, 0x21, 0x00


	//----- nvinfo : EIATTR_KPARAM_INFO
	.align		4
.L_21:
        /*0058*/ 	.byte	0x04, 0x17
        /*005a*/ 	.short	(.L_23 - .L_22)
.L_22:
        /*005c*/ 	.word	0x00000000
        /*0060*/ 	.short	0x000b
        /*0062*/ 	.short	0x0058
        /*0064*/ 	.byte	0x00, 0xf4, 0x21, 0x00


	//----- nvinfo : EIATTR_KPARAM_INFO
	.align		4
.L_23:
        /*0068*/ 	.byte	0x04, 0x17
        /*006a*/ 	.short	(.L_25 - .L_24)
.L_24:
        /*006c*/ 	.word	0x00000000
        /*0070*/ 	.short	0x000a
        /*0072*/ 	.short	0x0050
        /*0074*/ 	.byte	0x00, 0xf4, 0x21, 0x00


	//----- nvinfo : EIATTR_KPARAM_INFO
	.align		4
.L_25:
        /*0078*/ 	.byte	0x04, 0x17
        /*007a*/ 	.short	(.L_27 - .L_26)
.L_26:
        /*007c*/ 	.word	0x00000000
        /*0080*/ 	.short	0x0009
        /*0082*/ 	.short	0x0048
        /*0084*/ 	.byte	0x00, 0xf4, 0x21, 0x00


	//----- nvinfo : EIATTR_KPARAM_INFO
	.align		4
.L_27:
        /*0088*/ 	.byte	0x04, 0x17
        /*008a*/ 	.short	(.L_29 - .L_28)
.L_28:
        /*008c*/ 	.word	0x00000000
        /*0090*/ 	.short	0x0008
        /*0092*/ 	.short	0x0040
        /*0094*/ 	.byte	0x00, 0xf4, 0x21, 0x00


	//----- nvinfo : EIATTR_KPARAM_INFO
	.align		4
.L_29:
        /*0098*/ 	.byte	0x04, 0x17
        /*009a*/ 	.short	(.L_31 - .L_30)
.L_30:
        /*009c*/ 	.word	0x00000000
        /*00a0*/ 	.short	0x0007
        /*00a2*/ 	.short	0x0038
        /*00a4*/ 	.byte	0x00, 0xf4, 0x21, 0x00


	//----- nvinfo : EIATTR_KPARAM_INFO
	.align		4
.L_31:
        /*00a8*/ 	.byte	0x04, 0x17
        /*00aa*/ 	.short	(.L_33 - .L_32)
.L_32:
        /*00ac*/ 	.word	0x00000000
        /*00b0*/ 	.short	0x0006
        /*00b2*/ 	.short	0x0030
        /*00b4*/ 	.byte	0x00, 0xf4, 0x21, 0x00


	//----- nvinfo : EIATTR_KPARAM_INFO
	.align		4
.L_33:
        /*00b8*/ 	.byte	0x04, 0x17
        /*00ba*/ 	.short	(.L_35 - .L_34)
.L_34:
        /*00bc*/ 	.word	0x00000000
        /*00c0*/ 	.short	0x0005
        /*00c2*/ 	.short	0x0028
        /*00c4*/ 	.byte	0x00, 0xf4, 0x21, 0x00


	//----- nvinfo : EIATTR_KPARAM_INFO
	.align		4
.L_35:
        /*00c8*/ 	.byte	0x04, 0x17
        /*00ca*/ 	.short	(.L_37 - .L_36)
.L_36:
        /*00cc*/ 	.word	0x00000000
        /*00d0*/ 	.short	0x0004
        /*00d2*/ 	.short	0x0020
        /*00d4*/ 	.byte	0x00, 0xf4, 0x21, 0x00


	//----- nvinfo : EIATTR_KPARAM_INFO
	.align		4
.L_37:
        /*00d8*/ 	.byte	0x04, 0x17
        /*00da*/ 	.short	(.L_39 - .L_38)
.L_38:
        /*00dc*/ 	.word	0x00000000
        /*00e0*/ 	.short	0x0003
        /*00e2*/ 	.short	0x0018
        /*00e4*/ 	.byte	0x00, 0xf4, 0x21, 0x00


	//----- nvinfo : EIATTR_KPARAM_INFO
	.align		4
.L_39:
        /*00e8*/ 	.byte	0x04, 0x17
        /*00ea*/ 	.short	(.L_41 - .L_40)
.L_40:
        /*00ec*/ 	.word	0x00000000
        /*00f0*/ 	.short	0x0002
        /*00f2*/ 	.short	0x0010
        /*00f4*/ 	.byte	0x00, 0xf4, 0x21, 0x00


	//----- nvinfo : EIATTR_KPARAM_INFO
	.align		4
.L_41:
        /*00f8*/ 	.byte	0x04, 0x17
        /*00fa*/ 	.short	(.L_43 - .L_42)
.L_42:
        /*00fc*/ 	.word	0x00000000
        /*0100*/ 	.short	0x0001
        /*0102*/ 	.short	0x0008
        /*0104*/ 	.byte	0x00, 0xf4, 0x21, 0x00


	//----- nvinfo : EIATTR_KPARAM_INFO
	.align		4
.L_43:
        /*0108*/ 	.byte	0x04, 0x17
        /*010a*/ 	.short	(.L_45 - .L_44)
.L_44:
        /*010c*/ 	.word	0x00000000
        /*0110*/ 	.short	0x0000
        /*0112*/ 	.short	0x0000
        /*0114*/ 	.byte	0x00, 0xf4, 0x21, 0x00


	//----- nvinfo : EIATTR_SPARSE_MMA_MASK
	.align		4
.L_45:
        /*0118*/ 	.byte	0x03, 0x50
        /*011a*/ 	.short	0x0000


	//----- nvinfo : EIATTR_MAXREG_COUNT
	.align		4
        /*011c*/ 	.byte	0x03, 0x1b
        /*011e*/ 	.short	0x00ff


	//----- nvinfo : EIATTR_EXIT_INSTR_OFFSETS
	.align		4
        /*0120*/ 	.byte	0x04, 0x1c
        /*0122*/ 	.short	(.L_47 - .L_46)


	//   ....[0]....
.L_46:
        /*0124*/ 	.word	0x000020b0


	//   ....[1]....
        /*0128*/ 	.word	0x00002170


	//----- nvinfo : EIATTR_REQNTID
	.align		4
.L_47:
        /*012c*/ 	.byte	0x04, 0x10
        /*012e*/ 	.short	(.L_49 - .L_48)
.L_48:
        /*0130*/ 	.word	0x00000080
        /*0134*/ 	.word	0x00000001
        /*0138*/ 	.word	0x00000001


	//----- nvinfo : EIATTR_CBANK_PARAM_SIZE
	.align		4
.L_49:
        /*013c*/ 	.byte	0x03, 0x19
        /*013e*/ 	.short	0x0080


	//----- nvinfo : EIATTR_PARAM_CBANK
	.align		4
        /*0140*/ 	.byte	0x04, 0x0a
        /*0142*/ 	.short	(.L_51 - .L_50)
	.align		4
.L_50:
        /*0144*/ 	.word	index@(.nv.constant0.triton_poi_fused__native_batch_norm_legit_no_training_add_convolution_mul_sigmoid_silu_5)
        /*0148*/ 	.short	0x0210
        /*014a*/ 	.short	0x0080


	//----- nvinfo : EIATTR_SW_WAR
	.align		4
.L_51:
        /*014c*/ 	.byte	0x04, 0x36
        /*014e*/ 	.short	(.L_53 - .L_52)
.L_52:
        /*0150*/ 	.word	0x00000008
.L_53:


//--------------------- .nv.callgraph             --------------------------
	.section	.nv.callgraph,"",@"SHT_CUDA_CALLGRAPH"
	.align	4
	.sectionentsize	8
	.align		4
        /*0000*/ 	.word	0x00000000
	.align		4
        /*0004*/ 	.word	0xffffffff
	.align		4
        /*0008*/ 	.word	0x00000000
	.align		4
        /*000c*/ 	.word	0xfffffffe
	.align		4
        /*0010*/ 	.word	0x00000000
	.align		4
        /*0014*/ 	.word	0xfffffffd
	.align		4
        /*0018*/ 	.word	0x00000000
	.align		4
        /*001c*/ 	.word	0xfffffffc


//--------------------- .nv.constant4             --------------------------
	.section	.nv.constant4,"a",@progbits
	.align	8
	.align		8
.nv.constant4:
        /*0000*/ 	.dword	_$_str
	.align		8
        /*0008*/ 	.dword	_$_str_$_2


//--------------------- .text.triton_poi_fused__native_batch_norm_legit_no_training_add_convolution_mul_sigmoid_silu_5 --------------------------
	.section	.text.triton_poi_fused__native_batch_norm_legit_no_training_add_convolution_mul_sigmoid_silu_5,"ax",@progbits
	.sectionflags	@"SHF_BARRIERS=1"
	.align	128
        .global         triton_poi_fused__native_batch_norm_legit_no_training_add_convolution_mul_sigmoid_silu_5
        .type           triton_poi_fused__native_batch_norm_legit_no_training_add_convolution_mul_sigmoid_silu_5,@function
        .size           triton_poi_fused__native_batch_norm_legit_no_training_add_convolution_mul_sigmoid_silu_5,(.L_x_1 - triton_poi_fused__native_batch_norm_legit_no_training_add_convolution_mul_sigmoid_silu_5)
        .other          triton_poi_fused__native_batch_norm_legit_no_training_add_convolution_mul_sigmoid_silu_5,@"STO_CUDA_ENTRY STV_DEFAULT"
triton_poi_fused__native_batch_norm_legit_no_training_add_convolution_mul_sigmoid_silu_5:
.text.triton_poi_fused__native_batch_norm_legit_no_training_add_convolution_mul_sigmoid_silu_5:
[----:B------:R-:W0:Y:S01]  /*0000*/  LDC R1, c[0x0][0x28] ;  /* 0x00000a00ff017b82 */ /* 0x000e220000000800 */
[----:B------:R-:W1:Y:S07]  /*0010*/  S2R R42, SR_CTAID.Y ;  /* 0x00000000002a7919 */ /* 0x000e6e0000002600 */
[----:B------:R-:W2:Y:S01]  /*0020*/  LDC.64 R16, c[0x0][0x270] ;  /* 0x00009c00ff107b82 */ /* 0x000ea20000000a00 */
[----:B------:R-:W-:Y:S01]  /*0030*/  CS2R R74, SRZ ;  /* 0x00000000004a7805 */ /* 0x000fe2000001ff00 */
[----:B------:R-:W-:Y:S01]  /*0040*/  ULDC.64 UR6, c[0x0][0x208] ;  /* 0x0000820000067ab9 */ /* 0x000fe20000000a00 */
[----:B------:R-:W3:Y:S01]  /*0050*/  S2R R51, SR_TID.X ;  /* 0x0000000000337919 */ /* 0x000ee20000002100 */
[----:B------:R-:W4:Y:S04]  /*0060*/  S2R R0, SR_CTAID.X ;  /* 0x0000000000007919 */ /* 0x000f280000002500 */
[----:B------:R-:W5:Y:S01]  /*0070*/  LDC.64 R10, c[0x0][0x258] ;  /* 0x00009600ff0a7b82 */ /* 0x000f620000000a00 */
[----:B------:R-:W-:-:S07]  /*0080*/  CS2R R44, SRZ ;  /* 0x00000000002c7805 */ /* 0x000fce000001ff00 */
[----:B------:R-:W5:Y:S01]  /*0090*/  LDC.64 R2, c[0x0][0x238] ;  /* 0x00008e00ff027b82 */ /* 0x000f620000000a00 */
[----:B------:R-:W-:Y:S02]  /*00a0*/  CS2R R72, SRZ ;  /* 0x0000000000487805 */ /* 0x000fe4000001ff00 */
[----:B------:R-:W-:Y:S02]  /*00b0*/  CS2R R48, SRZ ;  /* 0x0000000000307805 */ /* 0x000fe4000001ff00 */
[----:B------:R-:W-:-:S03]  /*00c0*/  CS2R R60, SRZ ;  /* 0x00000000003c7805 */ /* 0x000fc6000001ff00 */
[----:B------:R-:W5:Y:S01]  /*00d0*/  LDC.64 R22, c[0x0][0x220] ;  /* 0x00008800ff167b82 */ /* 0x000f620000000a00 */
[----:B-1----:R-:W-:-:S07]  /*00e0*/  SHF.R.S32.HI R43, RZ, 0x15, R42 ;  /* 0x00000015ff2b7819 */ /* 0x002fce000001142a */
[----:B------:R-:W1:Y:S01]  /*00f0*/  LDC.64 R20, c[0x0][0x228] ;  /* 0x00008a00ff147b82 */ /* 0x000e620000000a00 */
[----:B------:R-:W-:Y:S02]  /*0100*/  SHF.L.U32 R42, R42, 0xa, RZ ;  /* 0x0000000a2a2a7819 */ /* 0x000fe400000006ff */
[----:B------:R-:W-:Y:S02]  /*0110*/  SGXT R43, R43, 0x1 ;  /* 0x000000012b2b781a */ /* 0x000fe40000000200 */
[----:B---3--:R-:W-:Y:S02]  /*0120*/  LOP3.LUT R19, R42, 0x7f, R51, 0xf8, !PT ;  /* 0x0000007f2a137812 */ /* 0x008fe400078ef833 */
[----:B----4-:R-:W-:Y:S01]  /*0130*/  ISETP.GE.AND P0, PT, R0, 0x200, PT ;  /* 0x000002000000780c */ /* 0x010fe20003f06270 */
[----:B------:R-:W3:Y:S01]  /*0140*/  LDC.64 R26, c[0x0][0x210] ;  /* 0x00008400ff1a7b82 */ /* 0x000ee20000000a00 */
[----:B------:R-:W-:Y:S02]  /*0150*/  LEA.HI R4, R43, R19, RZ, 0xc ;  /* 0x000000132b047211 */ /* 0x000fe400078f60ff */
[----:B------:R-:W-:-:S02]  /*0160*/  LOP3.LUT R15, R19, 0x80, RZ, 0xfc, !PT ;  /* 0x00000080130f7812 */ /* 0x000fc400078efcff */
[----:B------:R-:W-:Y:S02]  /*0170*/  SHF.R.S32.HI R5, RZ, 0xc, R4 ;  /* 0x0000000cff057819 */ /* 0x000fe40000011404 */
[----:B------:R-:W-:Y:S01]  /*0180*/  LEA.HI R4, R43, R15, RZ, 0xc ;  /* 0x0000000f2b047211 */ /* 0x000fe200078f60ff */
[----:B------:R-:W4:Y:S01]  /*0190*/  LDC.64 R34, c[0x0][0x218] ;  /* 0x00008600ff227b82 */ /* 0x000f220000000a00 */
[----:B------:R-:W-:Y:S02]  /*01a0*/  LEA R5, R5, R0, 0x9 ;  /* 0x0000000005057211 */ /* 0x000fe400078e48ff */
[----:B------:R-:W-:-:S03]  /*01b0*/  SHF.R.S32.HI R7, RZ, 0xc, R4 ;  /* 0x0000000cff077819 */ /* 0x000fc60000011404 */
[--C-:B--2---:R-:W-:Y:S01]  /*01c0*/  IMAD.WIDE R4, R5, 0x4, R16.reuse ;  /* 0x0000000405047825 */ /* 0x104fe200078e0210 */
[----:B------:R-:W-:Y:S02]  /*01d0*/  LOP3.LUT R18, R19, 0x100, RZ, 0xfc, !PT ;  /* 0x0000010013127812 */ /* 0x000fe400078efcff */
[----:B------:R-:W-:Y:S02]  /*01e0*/  LEA R7, R7, R0, 0x9 ;  /* 0x0000000007077211 */ /* 0x000fe400078e48ff */
[----:B------:R2:W4:Y:S01]  /*01f0*/  @!P0 LDG.E.EL R74, desc[UR6][R4.64] ;  /* 0x00000006044a8981 */ /* 0x000522000c2e1900 */
[----:B------:R-:W-:Y:S02]  /*0200*/  LEA.HI R8, R43, R18, RZ, 0xc ;  /* 0x000000122b087211 */ /* 0x000fe400078f60ff */
[----:B------:R-:W-:Y:S02]  /*0210*/  IMAD.WIDE R6, R7, 0x4, R16 ;  /* 0x0000000407067825 */ /* 0x000fe400078e0210 */
[----:B------:R-:W-:-:S03]  /*0220*/  SHF.R.S32.HI R9, RZ, 0xc, R8 ;  /* 0x0000000cff097819 */ /* 0x000fc60000011408 */
[----:B------:R1:W4:Y:S01]  /*0230*/  @!P0 LDG.E.EL R73, desc[UR6][R6.64] ;  /* 0x0000000606498981 */ /* 0x000322000c2e1900 */
[----:B------:R-:W-:Y:S01]  /*0240*/  LEA R9, R9, R0, 0x9 ;  /* 0x0000000009097211 */ /* 0x000fe200078e48ff */
[----:B0----5:R-:W-:-:S04]  /*0250*/  IMAD.WIDE R2, R0, 0x4, R2 ;  /* 0x0000000400027825 */ /* 0x021fc800078e0202 */
[----:B------:R-:W-:Y:S01]  /*0260*/  IMAD.WIDE R8, R9, 0x4, R16 ;  /* 0x0000000409087825 */ /* 0x000fe200078e0210 */
[----:B------:R0:W5:Y:S03]  /*0270*/  @!P0 LDG.E.EL R61, desc[UR6][R2.64] ;  /* 0x00000006023d8981 */ /* 0x000166000c2e1900 */
[----:B--2---:R-:W-:Y:S01]  /*0280*/  IMAD.WIDE R4, R0, 0x4, R10 ;  /* 0x0000000400047825 */ /* 0x004fe200078e020a */
[----:B------:R2:W5:Y:S01]  /*0290*/  @!P0 LDG.E.EL R45, desc[UR6][R8.64] ;  /* 0x00000006082d8981 */ /* 0x000562000c2e1900 */
[C---:B------:R-:W-:Y:S01]  /*02a0*/  LOP3.LUT R14, R19.reuse, 0x180, RZ, 0xfc, !PT ;  /* 0x00000180130e7812 */ /* 0x040fe200078efcff */
[----:B-1----:R-:W1:Y:S02]  /*02b0*/  LDC.64 R6, c[0x0][0x230] ;  /* 0x00008c00ff067b82 */ /* 0x002e640000000a00 */
[----:B------:R0:W5:Y:S01]  /*02c0*/  @!P0 LDG.E.EL R49, desc[UR6][R4.64] ;  /* 0x0000000604318981 */ /* 0x000162000c2e1900 */
[----:B------:R-:W-:-:S02]  /*02d0*/  LOP3.LUT R31, R19, 0x200, RZ, 0xfc, !PT ;  /* 0x00000200131f7812 */ /* 0x000fc400078efcff */
[----:B------:R-:W-:Y:S02]  /*02e0*/  CS2R R56, SRZ ;  /* 0x0000000000387805 */ /* 0x000fe4000001ff00 */
[C---:B------:R-:W-:Y:S02]  /*02f0*/  LOP3.LUT R30, R19.reuse, 0x280, RZ, 0xfc, !PT ;  /* 0x00000280131e7812 */ /* 0x040fe400078efcff */
[----:B------:R-:W-:Y:S02]  /*0300*/  CS2R R58, SRZ ;  /* 0x00000000003a7805 */ /* 0x000fe4000001ff00 */
[----:B------:R-:W-:Y:S01]  /*0310*/  LOP3.LUT R29, R19, 0x300, RZ, 0xfc, !PT ;  /* 0x00000300131d7812 */ /* 0x000fe200078efcff */
[----:B0-----:R-:W0:Y:S01]  /*0320*/  LDC.64 R2, c[0x0][0x250] ;  /* 0x00009400ff027b82 */ /* 0x001e220000000a00 */
[C---:B--2---:R-:W-:Y:S02]  /*0330*/  LEA.HI R8, R43.reuse, R31, RZ, 0xc ;  /* 0x0000001f2b087211 */ /* 0x044fe400078f60ff */
[----:B------:R-:W-:-:S02]  /*0340*/  LEA.HI R10, R43, R30, RZ, 0xc ;  /* 0x0000001e2b0a7211 */ /* 0x000fc400078f60ff */
[C---:B------:R-:W-:Y:S02]  /*0350*/  LEA.HI R4, R43.reuse, R14, RZ, 0xc ;  /* 0x0000000e2b047211 */ /* 0x040fe400078f60ff */
[----:B------:R-:W-:Y:S02]  /*0360*/  SHF.R.S32.HI R9, RZ, 0xc, R8 ;  /* 0x0000000cff097819 */ /* 0x000fe40000011408 */
[----:B------:R-:W-:Y:S02]  /*0370*/  SHF.R.S32.HI R5, RZ, 0xc, R4 ;  /* 0x0000000cff057819 */ /* 0x000fe40000011404 */
[----:B------:R-:W-:Y:S02]  /*0380*/  LEA.HI R12, R43, R29, RZ, 0xc ;  /* 0x0000001d2b0c7211 */ /* 0x000fe400078f60ff */
[-C--:B------:R-:W-:Y:S02]  /*0390*/  LEA R5, R5, R0.reuse, 0x9 ;  /* 0x0000000005057211 */ /* 0x080fe400078e48ff */
[----:B------:R-:W-:-:S02]  /*03a0*/  LEA R9, R9, R0, 0x9 ;  /* 0x0000000009097211 */ /* 0x000fc400078e48ff */
[----:B------:R-:W-:Y:S01]  /*03b0*/  LOP3.LUT R28, R19, 0x380, RZ, 0xfc, !PT ;  /* 0x00000380131c7812 */ /* 0x000fe200078efcff */
[----:B------:R-:W-:Y:S01]  /*03c0*/  IMAD.WIDE R4, R5, 0x4, R16 ;  /* 0x0000000405047825 */ /* 0x000fe200078e0210 */
[----:B------:R-:W-:Y:S02]  /*03d0*/  SHF.R.S32.HI R11, RZ, 0xc, R10 ;  /* 0x0000000cff0b7819 */ /* 0x000fe4000001140a */
[----:B------:R-:W-:Y:S01]  /*03e0*/  SHF.R.S32.HI R13, RZ, 0xc, R12 ;  /* 0x0000000cff0d7819 */ /* 0x000fe2000001140c */
[----:B------:R-:W-:Y:S01]  /*03f0*/  IMAD.WIDE R8, R9, 0x4, R16 ;  /* 0x0000000409087825 */ /* 0x000fe200078e0210 */
[----:B------:R-:W-:Y:S01]  /*0400*/  LEA.HI R24, R43, R28, RZ, 0xc ;  /* 0x0000001c2b187211 */ /* 0x000fe200078f60ff */
[----:B------:R2:W5:Y:S01]  /*0410*/  @!P0 LDG.E.EL R56, desc[UR6][R4.64] ;  /* 0x0000000604388981 */ /* 0x000562000c2e1900 */
[-C--:B------:R-:W-:Y:S02]  /*0420*/  LEA R11, R11, R0.reuse, 0x9 ;  /* 0x000000000b0b7211 */ /* 0x080fe400078e48ff */
[----:B------:R-:W-:Y:S01]  /*0430*/  LEA R13, R13, R0, 0x9 ;  /* 0x000000000d0d7211 */ /* 0x000fe200078e48ff */
[----:B------:R0:W5:Y:S01]  /*0440*/  @!P0 LDG.E.EL R58, desc[UR6][R8.64] ;  /* 0x00000006083a8981 */ /* 0x000162000c2e1900 */
[----:B------:R-:W-:Y:S01]  /*0450*/  SHF.R.S32.HI R25, RZ, 0xc, R24 ;  /* 0x0000000cff197819 */ /* 0x000fe20000011418 */
[----:B------:R-:W-:-:S02]  /*0460*/  IMAD.WIDE R32, R11, 0x4, R16 ;  /* 0x000000040b207825 */ /* 0x000fc400078e0210 */
[----:B------:R-:W4:Y:S01]  /*0470*/  LDC.64 R10, c[0x0][0x268] ;  /* 0x00009a00ff0a7b82 */ /* 0x000f220000000a00 */
[-C--:B------:R-:W-:Y:S01]  /*0480*/  LEA R25, R25, R0.reuse, 0x9 ;  /* 0x0000000019197211 */ /* 0x080fe200078e48ff */
[--C-:B------:R-:W-:Y:S01]  /*0490*/  IMAD.WIDE R36, R13, 0x4, R16.reuse ;  /* 0x000000040d247825 */ /* 0x100fe200078e0210 */
[----:B------:R-:W-:Y:S01]  /*04a0*/  LEA R19, R19, R0, 0x9 ;  /* 0x0000000013137211 */ /* 0x000fe200078e48ff */
[----:B------:R1:W5:Y:S02]  /*04b0*/  @!P0 LDG.E.EL R57, desc[UR6][R32.64] ;  /* 0x0000000620398981 */ /* 0x000364000c2e1900 */
[----:B------:R-:W-:Y:S02]  /*04c0*/  IMAD.WIDE R16, R25, 0x4, R16 ;  /* 0x0000000419107825 */ /* 0x000fe400078e0210 */
[----:B------:R-:W4:Y:S01]  /*04d0*/  LDC.64 R12, c[0x0][0x240] ;  /* 0x00009000ff0c7b82 */ /* 0x000f220000000a00 */
[----:B------:R0:W5:Y:S07]  /*04e0*/  @!P0 LDG.E.EL R60, desc[UR6][R36.64] ;  /* 0x00000006243c8981 */ /* 0x00016e000c2e1900 */
[----:B--2---:R-:W2:Y:S08]  /*04f0*/  LDC.64 R4, c[0x0][0x248] ;  /* 0x00009200ff047b82 */ /* 0x004eb00000000a00 */
[----:B0-----:R-:W0:Y:S01]  /*0500*/  LDC.64 R8, c[0x0][0x260] ;  /* 0x00009800ff087b82 */ /* 0x001e220000000a00 */
[----:B------:R-:W-:-:S02]  /*0510*/  CS2R R66, SRZ ;  /* 0x0000000000427805 */ /* 0x000fc4000001ff00 */
[----:B------:R-:W-:Y:S01]  /*0520*/  CS2R R70, SRZ ;  /* 0x0000000000467805 */ /* 0x000fe2000001ff00 */
[----:B-1----:R-:W-:-:S04]  /*0530*/  IMAD.WIDE R32, R0, 0x4, R6 ;  /* 0x0000000400207825 */ /* 0x002fc800078e0206 */
[----:B------:R-:W1:Y:S01]  /*0540*/  LDC.64 R24, c[0x0][0x278] ;  /* 0x00009e00ff187b82 */ /* 0x000e620000000a00 */
[----:B------:R-:W-:Y:S01]  /*0550*/  IMAD.WIDE R36, R0, 0x4, R2 ;  /* 0x0000000400247825 */ /* 0x000fe200078e0202 */
[----:B------:R-:W-:-:S03]  /*0560*/  CS2R R54, SRZ ;  /* 0x0000000000367805 */ /* 0x000fc6000001ff00 */
[C---:B------:R-:W-:Y:S01]  /*0570*/  IMAD.WIDE R22, R0.reuse, 0x4, R22 ;  /* 0x0000000400167825 */ /* 0x040fe200078e0216 */
[----:B------:R-:W-:Y:S02]  /*0580*/  CS2R R46, SRZ ;  /* 0x00000000002e7805 */ /* 0x000fe4000001ff00 */
[----:B------:R-:W5:Y:S01]  /*0590*/  @!P0 LDG.E.EL R55, desc[UR6][R32.64] ;  /* 0x0000000620378981 */ /* 0x000f62000c2e1900 */
[----:B------:R-:W-:-:S03]  /*05a0*/  IMAD.WIDE R20, R0, 0x4, R20 ;  /* 0x0000000400147825 */ /* 0x000fc600078e0214 */
[----:B------:R-:W5:Y:S01]  /*05b0*/  @!P0 LDG.E.EL R67, desc[UR6][R22.64] ;  /* 0x0000000616438981 */ /* 0x000f62000c2e1900 */
[----:B---3--:R-:W-:-:S03]  /*05c0*/  IMAD.WIDE R2, R19, 0x4, R26 ;  /* 0x0000000413027825 */ /* 0x008fc600078e021a */
[----:B------:R2:W3:Y:S01]  /*05d0*/  @!P0 LDG.E.EL R71, desc[UR6][R20.64] ;  /* 0x0000000614478981 */ /* 0x0004e2000c2e1900 */
[----:B----4-:R-:W-:-:S03]  /*05e0*/  IMAD.WIDE R6, R19, 0x4, R34 ;  /* 0x0000000413067825 */ /* 0x010fc600078e0222 */
[----:B------:R-:W4:Y:S04]  /*05f0*/  @!P0 LDG.E.EL R48, desc[UR6][R2.64] ;  /* 0x0000000602308981 */ /* 0x000f28000c2e1900 */
[----:B------:R-:W3:Y:S01]  /*0600*/  @!P0 LDG.E.EL R70, desc[UR6][R6.64] ;  /* 0x0000000606468981 */ /* 0x000ee2000c2e1900 */
[----:B------:R-:W-:-:S03]  /*0610*/  CS2R R68, SRZ ;  /* 0x0000000000447805 */ /* 0x000fc6000001ff00 */
[----:B------:R1:W3:Y:S01]  /*0620*/  @!P0 LDG.E.EL R46, desc[UR6][R36.64] ;  /* 0x00000006242e8981 */ /* 0x0002e2000c2e1900 */
[----:B------:R-:W-:-:S04]  /*0630*/  IMAD.WIDE R12, R0, 0x4, R12 ;  /* 0x00000004000c7825 */ /* 0x000fc800078e020c */
[C---:B--2---:R-:W-:Y:S01]  /*0640*/  IMAD.WIDE R20, R0.reuse, 0x4, R4 ;  /* 0x0000000400147825 */ /* 0x044fe200078e0204 */
[----:B------:R-:W-:Y:S01]  /*0650*/  LEA R15, R15, R0, 0x9 ;  /* 0x000000000f0f7211 */ /* 0x000fe200078e48ff */
[----:B------:R2:W3:Y:S02]  /*0660*/  @!P0 LDG.E.EL R54, desc[UR6][R12.64] ;  /* 0x000000060c368981 */ /* 0x0004e4000c2e1900 */
[C---:B0-----:R-:W-:Y:S02]  /*0670*/  IMAD.WIDE R22, R0.reuse, 0x4, R8 ;  /* 0x0000000400167825 */ /* 0x041fe400078e0208 */
[----:B------:R0:W3:Y:S02]  /*0680*/  @!P0 LDG.E.EL R69, desc[UR6][R20.64] ;  /* 0x0000000614458981 */ /* 0x0000e4000c2e1900 */
[----:B------:R-:W-:Y:S02]  /*0690*/  IMAD.WIDE R32, R0, 0x4, R10 ;  /* 0x0000000400207825 */ /* 0x000fe400078e020a */
[----:B------:R0:W3:Y:S01]  /*06a0*/  @!P0 LDG.E.EL R44, desc[UR6][R22.64] ;  /* 0x00000006162c8981 */ /* 0x0000e2000c2e1900 */
[----:B------:R-:W-:Y:S01]  /*06b0*/  CS2R R62, SRZ ;  /* 0x00000000003e7805 */ /* 0x000fe2000001ff00 */
[----:B------:R-:W-:-:S02]  /*06c0*/  HFMA2.MMA R50, -RZ, RZ, 0, 0 ;  /* 0x00000000ff327435 */ /* 0x000fc400000001ff */
[----:B------:R-:W3:Y:S01]  /*06d0*/  @!P0 LDG.E.EL R47, desc[UR6][R32.64] ;  /* 0x00000006202f8981 */ /* 0x000ee2000c2e1900 */
[----:B-1----:R-:W-:Y:S01]  /*06e0*/  IMAD.WIDE R36, R19, 0x4, R24 ;  /* 0x0000000413247825 */ /* 0x002fe200078e0218 */
[----:B------:R-:W-:Y:S02]  /*06f0*/  CS2R R52, SRZ ;  /* 0x0000000000347805 */ /* 0x000fe4000001ff00 */
[----:B------:R-:W-:Y:S01]  /*0700*/  CS2R R64, SRZ ;  /* 0x0000000000407805 */ /* 0x000fe2000001ff00 */
[C---:B------:R-:W-:Y:S01]  /*0710*/  IMAD.WIDE R4, R15.reuse, 0x4, R26 ;  /* 0x000000040f047825 */ /* 0x040fe200078e021a */
[----:B------:R-:W3:Y:S03]  /*0720*/  @!P0 LDG.E.EL R62, desc[UR6][R36.64] ;  /* 0x00000006243e8981 */ /* 0x000ee6000c2e1900 */
[----:B------:R-:W-:Y:S01]  /*0730*/  IMAD.WIDE R10, R15, 0x4, R34 ;  /* 0x000000040f0a7825 */ /* 0x000fe200078e0222 */
[----:B------:R-:W3:Y:S01]  /*0740*/  @!P0 LDG.E.EL R52, desc[UR6][R4.64] ;  /* 0x0000000604348981 */ /* 0x000ee2000c2e1900 */
[----:B------:R-:W-:-:S03]  /*0750*/  LEA R39, R18, R0, 0x9 ;  /* 0x0000000012277211 */ /* 0x000fc600078e48ff */
[----:B------:R-:W3:Y:S04]  /*0760*/  @!P0 LDG.E.EL R64, desc[UR6][R10.64] ;  /* 0x000000060a408981 */ /* 0x000ee8000c2e1900 */
[----:B------:R1:W3:Y:S01]  /*0770*/  @!P0 LDG.E.EL R50, desc[UR6][R16.64] ;  /* 0x0000000610328981 */ /* 0x0002e2000c2e1900 */
[----:B------:R-:W-:-:S04]  /*0780*/  IMAD.WIDE R8, R39, 0x4, R26 ;  /* 0x0000000427087825 */ /* 0x000fc800078e021a */
[----:B--2---:R-:W-:Y:S01]  /*0790*/  IMAD.WIDE R12, R39, 0x4, R34 ;  /* 0x00000004270c7825 */ /* 0x004fe200078e0222 */
[----:B------:R-:W2:Y:S04]  /*07a0*/  @!P0 LDG.E.EL R53, desc[UR6][R8.64] ;  /* 0x0000000608358981 */ /* 0x000ea8000c2e1900 */
[----:B------:R-:W2:Y:S01]  /*07b0*/  @!P0 LDG.E.EL R63, desc[UR6][R12.64] ;  /* 0x000000060c3f8981 */ /* 0x000ea2000c2e1900 */
[----:B------:R-:W-:-:S04]  /*07c0*/  IMAD.WIDE R18, R15, 0x4, R24 ;  /* 0x000000040f127825 */ /* 0x000fc800078e0218 */
[----:B0-----:R-:W-:Y:S01]  /*07d0*/  IMAD.WIDE R20, R39, 0x4, R24 ;  /* 0x0000000427147825 */ /* 0x001fe200078e0218 */
[----:B------:R0:W2:Y:S01]  /*07e0*/  @!P0 LDG.E.EL R68, desc[UR6][R18.64] ;  /* 0x0000000612448981 */ /* 0x0000a2000c2e1900 */
[----:B------:R-:W-:-:S03]  /*07f0*/  LEA R23, R14, R0, 0x9 ;  /* 0x000000000e177211 */ /* 0x000fc600078e48ff */
[----:B------:R0:W2:Y:S02]  /*0800*/  @!P0 LDG.E.EL R72, desc[UR6][R20.64] ;  /* 0x0000000614488981 */ /* 0x0000a4000c2e1900 */
[----:B------:R-:W-:-:S04]  /*0810*/  IMAD.WIDE R14, R23, 0x4, R26 ;  /* 0x00000004170e7825 */ /* 0x000fc800078e021a */
[C---:B-1----:R-:W-:Y:S01]  /*0820*/  IMAD.WIDE R16, R23.reuse, 0x4, R34 ;  /* 0x0000000417107825 */ /* 0x042fe200078e0222 */
[----:B------:R-:W2:Y:S04]  /*0830*/  @!P0 LDG.E.EL R65, desc[UR6][R14.64] ;  /* 0x000000060e418981 */ /* 0x000ea8000c2e1900 */
[----:B------:R-:W2:Y:S01]  /*0840*/  @!P0 LDG.E.EL R66, desc[UR6][R16.64] ;  /* 0x0000000610428981 */ /* 0x000ea2000c2e1900 */
[----:B------:R-:W-:-:S05]  /*0850*/  IMAD.WIDE R22, R23, 0x4, R24 ;  /* 0x0000000417167825 */ /* 0x000fca00078e0218 */
[----:B------:R1:W2:Y:S01]  /*0860*/  @!P0 LDG.E.EL R59, desc[UR6][R22.64] ;  /* 0x00000006163b8981 */ /* 0x0002a2000c2e1900 */
[-C--:B------:R-:W-:Y:S01]  /*0870*/  LEA R37, R31, R0.reuse, 0x9 ;  /* 0x000000001f257211 */ /* 0x080fe200078e48ff */
[----:B------:R-:W-:Y:S01]  /*0880*/  HFMA2.MMA R80, -RZ, RZ, 0, 0 ;  /* 0x00000000ff507435 */ /* 0x000fe200000001ff */
[-C--:B------:R-:W-:Y:S02]  /*0890*/  LEA R41, R30, R0.reuse, 0x9 ;  /* 0x000000001e297211 */ /* 0x080fe400078e48ff */
[-C--:B------:R-:W-:Y:S02]  /*08a0*/  LEA R39, R29, R0.reuse, 0x9 ;  /* 0x000000001d277211 */ /* 0x080fe400078e48ff */
[----:B------:R-:W-:Y:S02]  /*08b0*/  LEA R81, R28, R0, 0x9 ;  /* 0x000000001c517211 */ /* 0x000fe400078e48ff */
[----:B------:R-:W-:Y:S02]  /*08c0*/  CS2R R78, SRZ ;  /* 0x00000000004e7805 */ /* 0x000fe4000001ff00 */
[----:B------:R-:W-:Y:S01]  /*08d0*/  MOV R82, RZ ;  /* 0x000000ff00527202 */ /* 0x000fe20000000f00 */
[----:B0-----:R-:W-:Y:S01]  /*08e0*/  IMAD.WIDE R18, R37, 0x4, R26 ;  /* 0x0000000425127825 */ /* 0x001fe200078e021a */
[----:B------:R-:W-:-:S03]  /*08f0*/  CS2R R76, SRZ ;  /* 0x00000000004c7805 */ /* 0x000fc6000001ff00 */
[--C-:B------:R-:W-:Y:S01]  /*0900*/  IMAD.WIDE R20, R41, 0x4, R26.reuse ;  /* 0x0000000429147825 */ /* 0x100fe200078e021a */
[----:B------:R-:W2:Y:S03]  /*0910*/  @!P0 LDG.E.EL R78, desc[UR6][R18.64] ;  /* 0x00000006124e8981 */ /* 0x000ea6000c2e1900 */
[--C-:B-1----:R-:W-:Y:S01]  /*0920*/  IMAD.WIDE R22, R39, 0x4, R26.reuse ;  /* 0x0000000427167825 */ /* 0x102fe200078e021a */
[----:B------:R-:W2:Y:S03]  /*0930*/  @!P0 LDG.E.EL R82, desc[UR6][R20.64] ;  /* 0x0000000614528981 */ /* 0x000ea6000c2e1900 */
[----:B------:R-:W-:Y:S01]  /*0940*/  IMAD.WIDE R26, R81, 0x4, R26 ;  /* 0x00000004511a7825 */ /* 0x000fe200078e021a */
[----:B------:R-:W2:Y:S04]  /*0950*/  @!P0 LDG.E.EL R80, desc[UR6][R22.64] ;  /* 0x0000000616508981 */ /* 0x000ea8000c2e1900 */
[----:B------:R-:W2:Y:S01]  /*0960*/  @!P0 LDG.E.EL R76, desc[UR6][R26.64] ;  /* 0x000000061a4c8981 */ /* 0x000ea2000c2e1900 */
[----:B------:R-:W-:Y:S01]  /*0970*/  MOV R90, RZ ;  /* 0x000000ff005a7202 */ /* 0x000fe20000000f00 */
[----:B------:R-:W-:Y:S01]  /*0980*/  IMAD.WIDE R28, R37, 0x4, R34 ;  /* 0x00000004251c7825 */ /* 0x000fe200078e0222 */
[----:B------:R-:W-:-:S03]  /*0990*/  HFMA2.MMA R84, -RZ, RZ, 0, 0 ;  /* 0x00000000ff547435 */ /* 0x000fc600000001ff */
[--C-:B------:R-:W-:Y:S01]  /*09a0*/  IMAD.WIDE R30, R41, 0x4, R34.reuse ;  /* 0x00000004291e7825 */ /* 0x100fe200078e0222 */
[----:B------:R-:W2:Y:S06]  /*09b0*/  @!P0 LDG.E.EL R90, desc[UR6][R28.64] ;  /* 0x000000061c5a8981 */ /* 0x000eac000c2e1900 */
[----:B------:R-:W2:Y:S01]  /*09c0*/  @!P0 LDG.E.EL R84, desc[UR6][R30.64] ;  /* 0x000000061e548981 */ /* 0x000ea2000c2e1900 */
[----:B------:R-:W-:Y:S01]  /*09d0*/  MOV R86, RZ ;  /* 0x000000ff00567202 */ /* 0x000fe20000000f00 */
[----:B------:R-:W-:Y:S01]  /*09e0*/  IMAD.WIDE R32, R39, 0x4, R34 ;  /* 0x0000000427207825 */ /* 0x000fe200078e0222 */
[----:B------:R-:W-:-:S03]  /*09f0*/  HFMA2.MMA R88, -RZ, RZ, 0, 0 ;  /* 0x00000000ff587435 */ /* 0x000fc600000001ff */
[----:B------:R-:W-:Y:S01]  /*0a00*/  IMAD.WIDE R34, R81, 0x4, R34 ;  /* 0x0000000451227825 */ /* 0x000fe200078e0222 */
[----:B------:R-:W2:Y:S03]  /*0a10*/  @!P0 LDG.E.EL R86, desc[UR6][R32.64] ;  /* 0x0000000620568981 */ /* 0x000ea6000c2e1900 */
[----:B------:R-:W-:-:S03]  /*0a20*/  IMAD.WIDE R40, R41, 0x4, R24 ;  /* 0x0000000429287825 */ /* 0x000fc600078e0218 */
[----:B------:R-:W2:Y:S04]  /*0a30*/  @!P0 LDG.E.EL R88, desc[UR6][R34.64] ;  /* 0x0000000622588981 */ /* 0x000ea8000c2e1900 */
[----:B------:R-:W2:Y:S01]  /*0a40*/  @!P0 LDG.E.EL R77, desc[UR6][R40.64] ;  /* 0x00000006284d8981 */ /* 0x000ea2000c2e1900 */
[----:B------:R-:W-:-:S04]  /*0a50*/  IMAD.WIDE R38, R39, 0x4, R24 ;  /* 0x0000000427267825 */ /* 0x000fc800078e0218 */
[--C-:B------:R-:W-:Y:S01]  /*0a60*/  IMAD.WIDE R36, R37, 0x4, R24.reuse ;  /* 0x0000000425247825 */ /* 0x100fe200078e0218 */
[----:B------:R-:W2:Y:S03]  /*0a70*/  @!P0 LDG.E.EL R79, desc[UR6][R38.64] ;  /* 0x00000006264f8981 */ /* 0x000ea6000c2e1900 */
[----:B------:R-:W-:Y:S01]  /*0a80*/  IMAD.WIDE R24, R81, 0x4, R24 ;  /* 0x0000000451187825 */ /* 0x000fe200078e0218 */
[----:B------:R-:W-:Y:S01]  /*0a90*/  MOV R81, RZ ;  /* 0x000000ff00517202 */ /* 0x000fe20000000f00 */
[----:B------:R0:W2:Y:S05]  /*0aa0*/  @!P0 LDG.E.EL R75, desc[UR6][R36.64] ;  /* 0x00000006244b8981 */ /* 0x0000aa000c2e1900 */
[----:B------:R1:W2:Y:S01]  /*0ab0*/  @!P0 LDG.E.EL R81, desc[UR6][R24.64] ;  /* 0x0000000618518981 */ /* 0x0002a2000c2e1900 */
[----:B------:R-:W-:-:S04]  /*0ac0*/  FADD R74, RZ, -R74 ;  /* 0x8000004aff4a7221 */ /* 0x000fc80000000000 */
[----:B------:R-:W-:-:S05]  /*0ad0*/  FMUL R74, R74, 1.4426950216293334961 ;  /* 0x3fb8aa3b4a4a7820 */ /* 0x000fca0000400000 */
[----:B------:R-:W-:Y:S01]  /*0ae0*/  FSETP.GEU.AND P3, PT, R74, -126, PT ;  /* 0xc2fc00004a00780b */ /* 0x000fe20003f6e000 */
[----:B-----5:R-:W-:-:S12]  /*0af0*/  FADD R45, RZ, -R45 ;  /* 0x8000002dff2d7221 */ /* 0x020fd80000000000 */
[----:B------:R-:W-:Y:S01]  /*0b00*/  @!P3 FMUL R74, R74, 0.5 ;  /* 0x3f0000004a4ab820 */ /* 0x000fe20000400000 */
[----:B------:R-:W-:-:S03]  /*0b10*/  FMUL R45, R45, 1.4426950216293334961 ;  /* 0x3fb8aa3b2d2d7820 */ /* 0x000fc60000400000 */
[----:B0-----:R-:W0:Y:S01]  /*0b20*/  MUFU.EX2 R36, R74 ;  /* 0x0000004a00247308 */ /* 0x001e220000000800 */
[----:B------:R-:W-:Y:S01]  /*0b30*/  FADD R73, RZ, -R73 ;  /* 0x80000049ff497221 */ /* 0x000fe20000000000 */
[----:B------:R-:W-:-:S03]  /*0b40*/  FSETP.GEU.AND P6, PT, R45, -126, PT ;  /* 0xc2fc00002d00780b */ /* 0x000fc60003fce000 */
[----:B------:R-:W-:Y:S01]  /*0b50*/  FMUL R73, R73, 1.4426950216293334961 ;  /* 0x3fb8aa3b49497820 */ /* 0x000fe20000400000 */
[----:B------:R-:W-:Y:S01]  /*0b60*/  FADD R49, R49, 9.9999997473787516356e-06 ;  /* 0x3727c5ac31317421 */ /* 0x000fe20000000000 */
[----:B------:R-:W-:-:S03]  /*0b70*/  FADD R61, R61, 9.9999997473787516356e-06 ;  /* 0x3727c5ac3d3d7421 */ /* 0x000fc60000000000 */
[----:B------:R-:W-:Y:S02]  /*0b80*/  FSETP.GEU.AND P4, PT, R73, -126, PT ;  /* 0xc2fc00004900780b */ /* 0x000fe40003f8e000 */
[----:B------:R-:W5:Y:S01]  /*0b90*/  MUFU.SQRT R49, R49 ;  /* 0x0000003100317308 */ /* 0x000f620000002000 */
[----:B0-----:R-:W-:Y:S02]  /*0ba0*/  @!P3 FMUL R36, R36, R36 ;  /* 0x000000242424b220 */ /* 0x001fe40000400000 */
[----:B------:R-:W-:Y:S02]  /*0bb0*/  @!P6 FMUL R45, R45, 0.5 ;  /* 0x3f0000002d2de820 */ /* 0x000fe40000400000 */
[----:B------:R-:W-:-:S03]  /*0bc0*/  FADD R37, R36, 1 ;  /* 0x3f80000024257421 */ /* 0x000fc60000000000 */
[----:B------:R-:W0:Y:S08]  /*0bd0*/  MUFU.SQRT R61, R61 ;  /* 0x0000003d003d7308 */ /* 0x000e300000002000 */
[----:B------:R-:W5:Y:S01]  /*0be0*/  MUFU.EX2 R36, R45 ;  /* 0x0000002d00247308 */ /* 0x000f620000000800 */
[----:B------:R-:W-:Y:S01]  /*0bf0*/  @!P4 FMUL R73, R73, 0.5 ;  /* 0x3f0000004949c820 */ /* 0x000fe20000400000 */
[----:B-----5:R-:W-:-:S06]  /*0c00*/  FSETP.GT.AND P5, PT, R49, 8.50705917302346158658e+37, PT ;  /* 0x7e8000003100780b */ /* 0x020fcc0003fa4000 */
[----:B-1----:R-:W1:Y:S01]  /*0c10*/  MUFU.EX2 R24, R73 ;  /* 0x0000004900187308 */ /* 0x002e620000000800 */
[C---:B0-----:R-:W-:Y:S02]  /*0c20*/  FSETP.GT.AND P1, PT, R61.reuse, 8.50705917302346158658e+37, PT ;  /* 0x7e8000003d00780b */ /* 0x041fe40003f24000 */
[----:B------:R-:W-:Y:S01]  /*0c30*/  FSETP.GEU.AND P2, PT, R61, 1.175494350822287508e-38, PT ;  /* 0x008000003d00780b */ /* 0x000fe20003f4e000 */
[----:B------:R-:W-:Y:S01]  /*0c40*/  @!P6 FMUL R36, R36, R36 ;  /* 0x000000242424e220 */ /* 0x000fe20000400000 */
[C---:B------:R-:W-:Y:S02]  /*0c50*/  FSETP.GEU.AND P6, PT, R49.reuse, 1.175494350822287508e-38, PT ;  /* 0x008000003100780b */ /* 0x040fe40003fce000 */
[----:B------:R-:W-:-:S07]  /*0c60*/  @P5 FMUL R49, R49, 0.25 ;  /* 0x3e80000031315820 */ /* 0x000fce0000400000 */
[----:B------:R-:W-:Y:S01]  /*0c70*/  @P1 FMUL R61, R61, 0.25 ;  /* 0x3e8000003d3d1820 */ /* 0x000fe20000400000 */
[----:B-1----:R-:W-:-:S03]  /*0c80*/  @!P4 FMUL R24, R24, R24 ;  /* 0x000000181818c220 */ /* 0x002fc60000400000 */
[----:B------:R-:W-:Y:S01]  /*0c90*/  @!P2 FMUL R61, R61, 16777216 ;  /* 0x4b8000003d3da820 */ /* 0x000fe20000400000 */
[----:B------:R-:W-:Y:S01]  /*0ca0*/  FADD R40, R24, 1 ;  /* 0x3f80000018287421 */ /* 0x000fe20000000000 */
[----:B------:R-:W-:Y:S01]  /*0cb0*/  HFMA2.MMA R24, -RZ, RZ, 1.625, 0 ;  /* 0x3e800000ff187435 */ /* 0x000fe200000001ff */
[----:B------:R-:W-:Y:S01]  /*0cc0*/  @!P6 FMUL R49, R49, 16777216 ;  /* 0x4b8000003131e820 */ /* 0x000fe20000400000 */
[----:B------:R-:W0:Y:S01]  /*0cd0*/  MUFU.RCP R25, R61 ;  /* 0x0000003d00197308 */ /* 0x000e220000001000 */
[----:B------:R-:W-:-:S07]  /*0ce0*/  FADD R73, R36, 1 ;  /* 0x3f80000024497421 */ /* 0x000fce0000000000 */
[----:B------:R-:W1:Y:S01]  /*0cf0*/  MUFU.RCP R49, R49 ;  /* 0x0000003100317308 */ /* 0x000e620000001000 */
[C---:B------:R-:W-:Y:S02]  /*0d00*/  FSEL R36, R24.reuse, 1, P1 ;  /* 0x3f80000018247808 */ /* 0x040fe40000800000 */
[----:B------:R-:W-:Y:S02]  /*0d10*/  FSETP.GT.AND P1, PT, R73, 8.50705917302346158658e+37, PT ;  /* 0x7e8000004900780b */ /* 0x000fe40003f24000 */
[----:B------:R-:W-:Y:S01]  /*0d20*/  FSEL R38, R24, 1, P5 ;  /* 0x3f80000018267808 */ /* 0x000fe20002800000 */
[----:B------:R-:W-:Y:S01]  /*0d30*/  @!P2 FMUL R36, R36, 16777216 ;  /* 0x4b8000002424a820 */ /* 0x000fe20000400000 */
[----:B------:R-:W-:Y:S01]  /*0d40*/  FSETP.GT.AND P3, PT, R37, 8.50705917302346158658e+37, PT ;  /* 0x7e8000002500780b */ /* 0x000fe20003f64000 */
[----:B------:R-:W-:Y:S01]  /*0d50*/  FADD R56, RZ, -R56 ;  /* 0x80000038ff387221 */ /* 0x000fe20000000000 */
[----:B------:R-:W-:Y:S01]  /*0d60*/  FSETP.GT.AND P4, PT, R40, 8.50705917302346158658e+37, PT ;  /* 0x7e8000002800780b */ /* 0x000fe20003f84000 */
[----:B------:R-:W-:Y:S01]  /*0d70*/  @!P6 FMUL R38, R38, 16777216 ;  /* 0x4b8000002626e820 */ /* 0x000fe20000400000 */
[----:B0-----:R-:W-:Y:S01]  /*0d80*/  FMUL R25, R25, R36 ;  /* 0x0000002419197220 */ /* 0x001fe20000400000 */
[----:B------:R-:W-:-:S02]  /*0d90*/  FADD R58, RZ, -R58 ;  /* 0x8000003aff3a7221 */ /* 0x000fc40000000000 */
[----:B-1----:R-:W-:Y:S01]  /*0da0*/  FMUL R36, R49, R38 ;  /* 0x0000002631247220 */ /* 0x002fe20000400000 */
[----:B------:R-:W-:Y:S01]  /*0db0*/  FMUL R49, R56, 1.4426950216293334961 ;  /* 0x3fb8aa3b38317820 */ /* 0x000fe20000400000 */
[----:B------:R-:W-:Y:S01]  /*0dc0*/  @P1 FMUL R73, R73, 0.25 ;  /* 0x3e80000049491820 */ /* 0x000fe20000400000 */
[----:B------:R-:W-:-:S03]  /*0dd0*/  FMUL R38, R58, 1.4426950216293334961 ;  /* 0x3fb8aa3b3a267820 */ /* 0x000fc60000400000 */
[----:B------:R-:W-:Y:S01]  /*0de0*/  @P3 FMUL R37, R37, 0.25 ;  /* 0x3e80000025253820 */ /* 0x000fe20000400000 */
[----:B------:R-:W-:Y:S01]  /*0df0*/  FSETP.GEU.AND P2, PT, R49, -126, PT ;  /* 0xc2fc00003100780b */ /* 0x000fe20003f4e000 */
[----:B------:R-:W-:Y:S01]  /*0e00*/  @P4 FMUL R40, R40, 0.25 ;  /* 0x3e80000028284820 */ /* 0x000fe20000400000 */
[----:B------:R-:W-:Y:S01]  /*0e10*/  FSEL R92, R24, 1, P4 ;  /* 0x3f800000185c7808 */ /* 0x000fe20002000000 */
[----:B------:R-:W0:Y:S01]  /*0e20*/  MUFU.RCP R73, R73 ;  /* 0x0000004900497308 */ /* 0x000e220000001000 */
[----:B------:R-:W-:Y:S01]  /*0e30*/  FSETP.GEU.AND P4, PT, R38, -126, PT ;  /* 0xc2fc00002600780b */ /* 0x000fe20003f8e000 */
[----:B----4-:R-:W-:Y:S01]  /*0e40*/  FADD R48, R67, R48 ;  /* 0x0000003043307221 */ /* 0x010fe20000000000 */
[----:B------:R-:W-:Y:S01]  /*0e50*/  FADD R60, RZ, -R60 ;  /* 0x8000003cff3c7221 */ /* 0x000fe20000000000 */
[----:B------:R-:W-:Y:S06]  /*0e60*/  BAR.SYNC.DEFER_BLOCKING 0x0 ;  /* 0x0000000000007b1d */ /* 0x000fec0000010000 */
[----:B------:R3:W1:Y:S01]  /*0e70*/  MUFU.RCP R39, R37 ;  /* 0x0000002500277308 */ /* 0x0006620000001000 */
[----:B------:R-:W-:Y:S01]  /*0e80*/  @!P2 FMUL R49, R49, 0.5 ;  /* 0x3f0000003131a820 */ /* 0x000fe20000400000 */
[----:B---3--:R-:W-:-:S06]  /*0e90*/  FADD R37, R71, R70 ;  /* 0x0000004647257221 */ /* 0x008fcc0000000000 */
[----:B------:R3:W-:Y:S01]  /*0ea0*/  MUFU.RCP R41, R40 ;  /* 0x0000002800297308 */ /* 0x0007e20000001000 */
[----:B------:R-:W-:Y:S01]  /*0eb0*/  FADD R45, R37, -R46 ;  /* 0x8000002e252d7221 */ /* 0x000fe20000000000 */
[----:B------:R-:W-:Y:S01]  /*0ec0*/  FSEL R70, R24, 1, P1 ;  /* 0x3f80000018467808 */ /* 0x000fe20000800000 */
[----:B---3--:R-:W-:Y:S02]  /*0ed0*/  FADD R40, R48, -R55 ;  /* 0x8000003730287221 */ /* 0x008fe40000000000 */
[----:B------:R-:W-:Y:S01]  /*0ee0*/  FMUL R58, R45, R36 ;  /* 0x000000242d3a7220 */ /* 0x000fe20000400000 */
[----:B------:R-:W-:Y:S01]  /*0ef0*/  FADD R61, RZ, -R57 ;  /* 0x80000039ff3d7221 */ /* 0x000fe20000000000 */
[----:B------:R-:W-:Y:S01]  /*0f00*/  FMUL R40, R25, R40 ;  /* 0x0000002819287220 */ /* 0x000fe20000400000 */
[----:B------:R-:W-:Y:S01]  /*0f10*/  FSEL R74, R24, 1, P3 ;  /* 0x3f800000184a7808 */ /* 0x000fe20001800000 */
[----:B------:R-:W-:Y:S01]  /*0f20*/  @!P4 FMUL R38, R38, 0.5 ;  /* 0x3f0000002626c820 */ /* 0x000fe20000400000 */
[----:B------:R-:W-:Y:S01]  /*0f30*/  FFMA R57, R58, R44, R47 ;  /* 0x0000002c3a397223 */ /* 0x000fe2000000002f */
[----:B------:R-:W-:Y:S01]  /*0f40*/  FFMA R56, R40, R54, R69 ;  /* 0x0000003628387223 */ /* 0x000fe20000000045 */
[----:B------:R-:W-:Y:S01]  /*0f50*/  FMUL R40, R61, 1.4426950216293334961 ;  /* 0x3fb8aa3b3d287820 */ /* 0x000fe20000400000 */
[----:B0-----:R-:W-:Y:S01]  /*0f60*/  FMUL R45, R73, R70 ;  /* 0x00000046492d7220 */ /* 0x001fe20000400000 */
[----:B------:R-:W0:Y:S01]  /*0f70*/  MUFU.EX2 R49, R49 ;  /* 0x0000003100317308 */ /* 0x000e220000000800 */
[----:B------:R-:W-:Y:S01]  /*0f80*/  FMUL R70, R60, 1.4426950216293334961 ;  /* 0x3fb8aa3b3c467820 */ /* 0x000fe20000400000 */
[----:B-1----:R-:W-:Y:S01]  /*0f90*/  FMUL R39, R39, R74 ;  /* 0x0000004a27277220 */ /* 0x002fe20000400000 */
[----:B------:R-:W-:Y:S01]  /*0fa0*/  FADD R56, R56, R57 ;  /* 0x0000003938387221 */ /* 0x000fe20000000000 */
[----:B------:R-:W-:-:S04]  /*0fb0*/  FSETP.GEU.AND P5, PT, R40, -126, PT ;  /* 0xc2fc00002800780b */ /* 0x000fc80003fae000 */
[----:B------:R1:W3:Y:S01]  /*0fc0*/  MUFU.EX2 R60, R38 ;  /* 0x00000026003c7308 */ /* 0x0002e20000000800 */
[----:B------:R-:W-:Y:S01]  /*0fd0*/  FFMA R62, R39, R62, R56 ;  /* 0x0000003e273e7223 */ /* 0x000fe20000000038 */
[----:B------:R-:W-:Y:S01]  /*0fe0*/  FADD R52, R67, R52 ;  /* 0x0000003443347221 */ /* 0x000fe20000000000 */
[----:B------:R-:W-:Y:S01]  /*0ff0*/  FADD R39, R71, R64 ;  /* 0x0000004047277221 */ /* 0x000fe20000000000 */
[----:B------:R-:W-:Y:S01]  /*1000*/  FSETP.GEU.AND P1, PT, R70, -126, PT ;  /* 0xc2fc00004600780b */ /* 0x000fe20003f2e000 */
[----:B------:R-:W-:Y:S01]  /*1010*/  FADD R56, RZ, -R50 ;  /* 0x80000032ff387221 */ /* 0x000fe20000000000 */
[----:B------:R-:W-:Y:S01]  /*1020*/  FADD R50, R52, -R55 ;  /* 0x8000003734327221 */ /* 0x000fe20000000000 */
[--C-:B------:R-:W-:Y:S01]  /*1030*/  FADD R57, R39, -R46.reuse ;  /* 0x8000002e27397221 */ /* 0x100fe20000000000 */
[----:B0-----:R-:W-:Y:S02]  /*1040*/  @!P2 FMUL R49, R49, R49 ;  /* 0x000000313131a220 */ /* 0x001fe40000400000 */
[----:B------:R-:W-:Y:S01]  /*1050*/  FMUL R50, R25, R50 ;  /* 0x0000003219327220 */ /* 0x000fe20000400000 */
[----:B-1----:R-:W-:Y:S01]  /*1060*/  FMUL R38, R57, R36 ;  /* 0x0000002439267220 */ /* 0x002fe20000400000 */
[----:B------:R-:W-:Y:S01]  /*1070*/  @!P5 FMUL R40, R40, 0.5 ;  /* 0x3f0000002828d820 */ /* 0x000fe20000400000 */
[----:B------:R-:W-:Y:S01]  /*1080*/  FADD R57, R49, 1 ;  /* 0x3f80000031397421 */ /* 0x000fe20000000000 */
[----:B---3--:R-:W-:Y:S01]  /*1090*/  @!P4 FMUL R60, R60, R60 ;  /* 0x0000003c3c3cc220 */ /* 0x008fe20000400000 */
[----:B------:R-:W-:Y:S01]  /*10a0*/  FFMA R50, R50, R54, R69 ;  /* 0x0000003632327223 */ /* 0x000fe20000000045 */
[----:B------:R-:W-:Y:S01]  /*10b0*/  FFMA R49, R38, R44, R47 ;  /* 0x0000002c26317223 */ /* 0x000fe2000000002f */
[----:B--2---:R-:W-:Y:S01]  /*10c0*/  FADD R53, R67, R53 ;  /* 0x0000003543357221 */ /* 0x004fe20000000000 */
[----:B------:R-:W-:Y:S01]  /*10d0*/  FADD R63, R71, R63 ;  /* 0x0000003f473f7221 */ /* 0x000fe20000000000 */
[----:B------:R-:W-:Y:S01]  /*10e0*/  FMUL R64, R56, 1.4426950216293334961 ;  /* 0x3fb8aa3b38407820 */ /* 0x000fe20000400000 */
[----:B------:R-:W-:Y:S01]  /*10f0*/  FADD R60, R60, 1 ;  /* 0x3f8000003c3c7421 */ /* 0x000fe20000000000 */
[----:B------:R-:W0:Y:S01]  /*1100*/  MUFU.EX2 R61, R40 ;  /* 0x00000028003d7308 */ /* 0x000e220000000800 */
[----:B------:R-:W-:Y:S01]  /*1110*/  @!P1 FMUL R70, R70, 0.5 ;  /* 0x3f00000046469820 */ /* 0x000fe20000400000 */
[----:B------:R-:W-:Y:S01]  /*1120*/  FADD R58, R50, R49 ;  /* 0x00000031323a7221 */ /* 0x000fe20000000000 */
[----:B------:R-:W-:Y:S01]  /*1130*/  FADD R38, R53, -R55 ;  /* 0x8000003735267221 */ /* 0x000fe20000000000 */
[----:B------:R-:W-:Y:S01]  /*1140*/  FADD R49, R63, -R46 ;  /* 0x8000002e3f317221 */ /* 0x000fe20000000000 */
[----:B------:R-:W-:-:S02]  /*1150*/  FSETP.GEU.AND P3, PT, R64, -126, PT ;  /* 0xc2fc00004000780b */ /* 0x000fc40003f6e000 */
[----:B------:R-:W-:Y:S01]  /*1160*/  FSETP.GT.AND P6, PT, R60, 8.50705917302346158658e+37, PT ;  /* 0x7e8000003c00780b */ /* 0x000fe20003fc4000 */
[----:B------:R-:W-:Y:S01]  /*1170*/  FMUL R38, R25, R38 ;  /* 0x0000002619267220 */ /* 0x000fe20000400000 */
[----:B------:R-:W-:Y:S01]  /*1180*/  FMUL R56, R49, R36 ;  /* 0x0000002431387220 */ /* 0x000fe20000400000 */
[----:B------:R-:W1:Y:S02]  /*1190*/  MUFU.EX2 R70, R70 ;  /* 0x0000004600467308 */ /* 0x000e640000000800 */
[----:B------:R-:W-:Y:S01]  /*11a0*/  FFMA R49, R38, R54, R69 ;  /* 0x0000003626317223 */ /* 0x000fe20000000045 */
[----:B------:R-:W-:Y:S01]  /*11b0*/  FFMA R56, R56, R44, R47 ;  /* 0x0000002c38387223 */ /* 0x000fe2000000002f */
[----:B------:R-:W-:Y:S01]  /*11c0*/  FMUL R41, R41, R92 ;  /* 0x0000005c29297220 */ /* 0x000fe20000400000 */
[----:B0-----:R-:W-:Y:S02]  /*11d0*/  @!P5 FMUL R61, R61, R61 ;  /* 0x0000003d3d3dd220 */ /* 0x001fe40000400000 */
[----:B------:R-:W-:Y:S01]  /*11e0*/  FADD R56, R49, R56 ;  /* 0x0000003831387221 */ /* 0x000fe20000000000 */
[----:B------:R-:W-:Y:S01]  /*11f0*/  FSETP.GT.AND P2, PT, R57, 8.50705917302346158658e+37, PT ;  /* 0x7e8000003900780b */ /* 0x000fe20003f44000 */
[----:B------:R-:W-:Y:S01]  /*1200*/  @!P3 FMUL R64, R64, 0.5 ;  /* 0x3f0000004040b820 */ /* 0x000fe20000400000 */
[----:B------:R-:W-:Y:S01]  /*1210*/  @P6 FMUL R60, R60, 0.25 ;  /* 0x3e8000003c3c6820 */ /* 0x000fe20000400000 */
[----:B------:R-:W-:Y:S01]  /*1220*/  FFMA R68, R41, R68, R58 ;  /* 0x0000004429447223 */ /* 0x000fe2000000003a */
[----:B------:R-:W-:Y:S01]  /*1230*/  FADD R50, R61, 1 ;  /* 0x3f8000003d327421 */ /* 0x000fe20000000000 */
[----:B------:R-:W-:Y:S01]  /*1240*/  FFMA R72, R45, R72, R56 ;  /* 0x000000482d487223 */ /* 0x000fe20000000038 */
[----:B------:R0:W2:Y:S01]  /*1250*/  MUFU.EX2 R40, R64 ;  /* 0x0000004000287308 */ /* 0x0000a20000000800 */
[----:B-1----:R-:W-:Y:S01]  /*1260*/  @!P1 FMUL R70, R70, R70 ;  /* 0x0000004646469220 */ /* 0x002fe20000400000 */
[----:B------:R-:W-:Y:S01]  /*1270*/  FADD R41, RZ, -R62 ;  /* 0x8000003eff297221 */ /* 0x000fe20000000000 */
[----:B------:R-:W-:-:S05]  /*1280*/  FSETP.GT.AND P1, PT, R50, 8.50705917302346158658e+37, PT ;  /* 0x7e8000003200780b */ /* 0x000fca0003f24000 */
[----:B------:R1:W-:Y:S01]  /*1290*/  MUFU.RCP R56, R60 ;  /* 0x0000003c00387308 */ /* 0x0003e20000001000 */
[----:B0-----:R-:W-:Y:S01]  /*12a0*/  FMUL R64, R41, 1.4426950216293334961 ;  /* 0x3fb8aa3b29407820 */ /* 0x001fe20000400000 */
[----:B------:R-:W-:Y:S01]  /*12b0*/  FADD R49, R70, 1 ;  /* 0x3f80000046317421 */ /* 0x000fe20000000000 */
[----:B-1----:R-:W-:-:S04]  /*12c0*/  FADD R60, RZ, -R68 ;  /* 0x80000044ff3c7221 */ /* 0x002fc80000000000 */
[----:B------:R-:W-:Y:S01]  /*12d0*/  FMUL R60, R60, 1.4426950216293334961 ;  /* 0x3fb8aa3b3c3c7820 */ /* 0x000fe20000400000 */
[----:B------:R-:W-:Y:S01]  /*12e0*/  @P2 FMUL R57, R57, 0.25 ;  /* 0x3e80000039392820 */ /* 0x000fe20000400000 */
[----:B------:R-:W-:Y:S01]  /*12f0*/  FSEL R73, R24, 1, P2 ;  /* 0x3f80000018497808 */ /* 0x000fe20001000000 */
[----:B------:R-:W-:Y:S01]  /*1300*/  FADD R65, R67, R65 ;  /* 0x0000004143417221 */ /* 0x000fe20000000000 */
[----:B------:R-:W-:Y:S02]  /*1310*/  FSETP.GEU.AND P5, PT, R64, -126, PT ;  /* 0xc2fc00004000780b */ /* 0x000fe40003fae000 */
[----:B------:R-:W-:Y:S01]  /*1320*/  FSETP.GEU.AND P2, PT, R60, -126, PT ;  /* 0xc2fc00003c00780b */ /* 0x000fe20003f4e000 */
[----:B------:R-:W-:Y:S01]  /*1330*/  FADD R41, R71, R66 ;  /* 0x0000004247297221 */ /* 0x000fe20000000000 */
[----:B------:R-:W-:Y:S01]  /*1340*/  FSETP.GT.AND P4, PT, R49, 8.50705917302346158658e+37, PT ;  /* 0x7e8000003100780b */ /* 0x000fe20003f84000 */
[----:B------:R0:W1:Y:S01]  /*1350*/  MUFU.RCP R38, R57 ;  /* 0x0000003900267308 */ /* 0x0000620000001000 */
[----:B--2---:R-:W-:Y:S01]  /*1360*/  @!P3 FMUL R40, R40, R40 ;  /* 0x000000282828b220 */ /* 0x004fe20000400000 */
[----:B------:R-:W-:Y:S01]  /*1370*/  @P1 FMUL R50, R50, 0.25 ;  /* 0x3e80000032321820 */ /* 0x000fe20000400000 */
[----:B------:R-:W-:-:S02]  /*1380*/  FADD R58, R65, -R55 ;  /* 0x80000037413a7221 */ /* 0x000fc40000000000 */
[----:B------:R-:W-:Y:S01]  /*1390*/  FADD R61, R40, 1 ;  /* 0x3f800000283d7421 */ /* 0x000fe20000000000 */
[----:B0-----:R-:W-:Y:S02]  /*13a0*/  FADD R57, R41, -R46 ;  /* 0x8000002e29397221 */ /* 0x001fe40000000000 */
[----:B------:R0:W-:Y:S01]  /*13b0*/  MUFU.RCP R45, R50 ;  /* 0x00000032002d7308 */ /* 0x0001e20000001000 */
[----:B------:R-:W-:Y:S01]  /*13c0*/  FMUL R58, R25, R58 ;  /* 0x0000003a193a7220 */ /* 0x000fe20000400000 */
[----:B------:R-:W-:Y:S01]  /*13d0*/  FMUL R40, R57, R36 ;  /* 0x0000002439287220 */ /* 0x000fe20000400000 */
[----:B------:R-:W-:Y:S02]  /*13e0*/  @!P2 FMUL R60, R60, 0.5 ;  /* 0x3f0000003c3ca820 */ /* 0x000fe40000400000 */
[----:B------:R-:W-:Y:S01]  /*13f0*/  FFMA R58, R58, R54, R69 ;  /* 0x000000363a3a7223 */ /* 0x000fe20000000045 */
[----:B------:R-:W-:Y:S01]  /*1400*/  @!P5 FMUL R64, R64, 0.5 ;  /* 0x3f0000004040d820 */ /* 0x000fe20000400000 */
[----:B0-----:R-:W-:Y:S01]  /*1410*/  FADD R50, RZ, -R72 ;  /* 0x80000048ff327221 */ /* 0x001fe20000000000 */
[----:B------:R-:W-:Y:S01]  /*1420*/  FFMA R57, R40, R44, R47 ;  /* 0x0000002c28397223 */ /* 0x000fe2000000002f */
[----:B------:R-:W-:-:S02]  /*1430*/  @P4 FMUL R49, R49, 0.25 ;  /* 0x3e80000031314820 */ /* 0x000fc40000400000 */
[----:B------:R-:W-:Y:S01]  /*1440*/  FMUL R66, R50, 1.4426950216293334961 ;  /* 0x3fb8aa3b32427820 */ /* 0x000fe20000400000 */
[----:B------:R-:W-:Y:S01]  /*1450*/  FADD R58, R58, R57 ;  /* 0x000000393a3a7221 */ /* 0x000fe20000000000 */
[----:B-1----:R-:W-:Y:S01]  /*1460*/  FMUL R73, R38, R73 ;  /* 0x0000004926497220 */ /* 0x002fe20000400000 */
[----:B------:R-:W-:Y:S01]  /*1470*/  FSEL R57, R24, 1, P6 ;  /* 0x3f80000018397808 */ /* 0x000fe20003000000 */
[----:B------:R-:W0:Y:S01]  /*1480*/  MUFU.EX2 R60, R60 ;  /* 0x0000003c003c7308 */ /* 0x000e220000000800 */
[----:B------:R-:W-:Y:S02]  /*1490*/  FSETP.GEU.AND P6, PT, R66, -126, PT ;  /* 0xc2fc00004200780b */ /* 0x000fe40003fce000 */
[----:B------:R-:W-:Y:S01]  /*14a0*/  FSETP.GT.AND P3, PT, R61, 8.50705917302346158658e+37, PT ;  /* 0x7e8000003d00780b */ /* 0x000fe20003f64000 */
[----:B------:R-:W-:-:S04]  /*14b0*/  FFMA R59, R73, R59, R58 ;  /* 0x0000003b493b7223 */ /* 0x000fc8000000003a */
[----:B------:R-:W1:Y:S01]  /*14c0*/  MUFU.EX2 R64, R64 ;  /* 0x0000004000407308 */ /* 0x000e620000000800 */
[----:B------:R-:W-:-:S07]  /*14d0*/  FADD R38, RZ, -R59 ;  /* 0x8000003bff267221 */ /* 0x000fce0000000000 */
[----:B------:R-:W2:Y:S01]  /*14e0*/  MUFU.RCP R49, R49 ;  /* 0x0000003100317308 */ /* 0x000ea20000001000 */
[----:B------:R-:W-:Y:S01]  /*14f0*/  FMUL R73, R38, 1.4426950216293334961 ;  /* 0x3fb8aa3b26497820 */ /* 0x000fe20000400000 */
[----:B------:R-:W-:Y:S01]  /*1500*/  FSEL R38, R24, 1, P4 ;  /* 0x3f80000018267808 */ /* 0x000fe20002000000 */
[----:B------:R-:W-:Y:S01]  /*1510*/  @!P6 FMUL R66, R66, 0.5 ;  /* 0x3f0000004242e820 */ /* 0x000fe20000400000 */
[----:B------:R-:W-:Y:S01]  /*1520*/  @P3 FMUL R61, R61, 0.25 ;  /* 0x3e8000003d3d3820 */ /* 0x000fe20000400000 */
[----:B0-----:R-:W-:Y:S01]  /*1530*/  @!P2 FMUL R60, R60, R60 ;  /* 0x0000003c3c3ca220 */ /* 0x001fe20000400000 */
[----:B-1----:R-:W-:Y:S02]  /*1540*/  @!P5 FMUL R64, R64, R64 ;  /* 0x000000404040d220 */ /* 0x002fe40000400000 */
[----:B------:R-:W0:Y:S01]  /*1550*/  MUFU.EX2 R58, R66 ;  /* 0x00000042003a7308 */ /* 0x000e220000000800 */
[----:B------:R-:W-:Y:S01]  /*1560*/  FSETP.GEU.AND P5, PT, R73, -126, PT ;  /* 0xc2fc00004900780b */ /* 0x000fe20003fae000 */
[----:B--2---:R-:W-:-:S06]  /*1570*/  FMUL R38, R49, R38 ;  /* 0x0000002631267220 */ /* 0x004fcc0000400000 */
[----:B------:R1:W2:Y:S01]  /*1580*/  MUFU.RCP R50, R61 ;  /* 0x0000003d00327308 */ /* 0x0002a20000001000 */
[----:B------:R-:W-:Y:S01]  /*1590*/  FADD R49, R60, 1 ;  /* 0x3f8000003c317421 */ /* 0x000fe20000000000 */
[----:B------:R-:W-:Y:S01]  /*15a0*/  FSEL R40, R24, 1, P1 ;  /* 0x3f80000018287808 */ /* 0x000fe20000800000 */
[----:B-1----:R-:W-:-:S03]  /*15b0*/  FADD R61, R64, 1 ;  /* 0x3f800000403d7421 */ /* 0x002fc60000000000 */
[----:B------:R-:W-:Y:S02]  /*15c0*/  FSETP.GT.AND P2, PT, R49, 8.50705917302346158658e+37, PT ;  /* 0x7e8000003100780b */ /* 0x000fe40003f44000 */
[----:B------:R-:W-:Y:S01]  /*15d0*/  FSETP.GT.AND P1, PT, R61, 8.50705917302346158658e+37, PT ;  /* 0x7e8000003d00780b */ /* 0x000fe20003f24000 */
[----:B------:R-:W-:Y:S01]  /*15e0*/  FMUL R56, R56, R57 ;  /* 0x0000003938387220 */ /* 0x000fe20000400000 */
[----:B------:R-:W-:Y:S01]  /*15f0*/  FSEL R57, R24, 1, P3 ;  /* 0x3f80000018397808 */ /* 0x000fe20001800000 */
[----:B------:R-:W-:Y:S01]  /*1600*/  @!P5 FMUL R73, R73, 0.5 ;  /* 0x3f0000004949d820 */ /* 0x000fe20000400000 */
[----:B0-----:R-:W-:Y:S01]  /*1610*/  @!P6 FMUL R58, R58, R58 ;  /* 0x0000003a3a3ae220 */ /* 0x001fe20000400000 */
[C---:B------:R-:W-:Y:S01]  /*1620*/  FADD R78, R67.reuse, R78 ;  /* 0x0000004e434e7221 */ /* 0x040fe20000000000 */
[C---:B------:R-:W-:Y:S01]  /*1630*/  FADD R82, R67.reuse, R82 ;  /* 0x0000005243527221 */ /* 0x040fe20000000000 */
[----:B--2---:R-:W-:Y:S01]  /*1640*/  FMUL R50, R50, R57 ;  /* 0x0000003932327220 */ /* 0x004fe20000400000 */
[C---:B------:R-:W-:Y:S01]  /*1650*/  FADD R80, R67.reuse, R80 ;  /* 0x0000005043507221 */ /* 0x040fe20000000000 */
[----:B------:R-:W0:Y:S01]  /*1660*/  MUFU.EX2 R57, R73 ;  /* 0x0000004900397308 */ /* 0x000e220000000800 */
[----:B------:R-:W-:Y:S01]  /*1670*/  FADD R76, R67, R76 ;  /* 0x0000004c434c7221 */ /* 0x000fe20000000000 */
[----:B------:R-:W-:Y:S01]  /*1680*/  FADD R58, R58, 1 ;  /* 0x3f8000003a3a7421 */ /* 0x000fe20000000000 */
[----:B------:R-:W-:Y:S01]  /*1690*/  @P2 FMUL R49, R49, 0.25 ;  /* 0x3e80000031312820 */ /* 0x000fe20000400000 */
[----:B------:R-:W-:Y:S01]  /*16a0*/  @P1 FMUL R61, R61, 0.25 ;  /* 0x3e8000003d3d1820 */ /* 0x000fe20000400000 */
[--C-:B------:R-:W-:Y:S01]  /*16b0*/  FADD R70, R78, -R55.reuse ;  /* 0x800000374e467221 */ /* 0x100fe20000000000 */
[--C-:B------:R-:W-:Y:S01]  /*16c0*/  FADD R66, R82, -R55.reuse ;  /* 0x8000003752427221 */ /* 0x100fe20000000000 */
[--C-:B------:R-:W-:Y:S01]  /*16d0*/  FADD R64, R80, -R55.reuse ;  /* 0x8000003750407221 */ /* 0x100fe20000000000 */
[----:B------:R-:W-:Y:S01]  /*16e0*/  FADD R60, R76, -R55 ;  /* 0x800000374c3c7221 */ /* 0x000fe20000000000 */
[----:B------:R-:W-:Y:S01]  /*16f0*/  FSETP.GT.AND P3, PT, R58, 8.50705917302346158658e+37, PT ;  /* 0x7e8000003a00780b */ /* 0x000fe20003f64000 */
[----:B------:R1:W2:Y:S01]  /*1700*/  MUFU.RCP R55, R49 ;  /* 0x0000003100377308 */ /* 0x0002a20000001000 */
[C---:B------:R-:W-:Y:S01]  /*1710*/  FMUL R74, R25.reuse, R66 ;  /* 0x00000042194a7220 */ /* 0x040fe20000400000 */
[----:B------:R-:W-:Y:S01]  /*1720*/  FMUL R92, R25, R70 ;  /* 0x00000046195c7220 */ /* 0x000fe20000400000 */
[----:B------:R-:W-:-:S05]  /*1730*/  FMUL R40, R45, R40 ;  /* 0x000000282d287220 */ /* 0x000fca0000400000 */
[----:B------:R-:W3:Y:S01]  /*1740*/  MUFU.RCP R61, R61 ;  /* 0x0000003d003d7308 */ /* 0x000ee20000001000 */
[----:B------:R-:W-:Y:S01]  /*1750*/  FMUL R70, R25, R64 ;  /* 0x0000004019467220 */ /* 0x000fe20000400000 */
[--C-:B------:R-:W-:Y:S01]  /*1760*/  FFMA R45, R74, R54, R69.reuse ;  /* 0x000000364a2d7223 */ /* 0x100fe20000000045 */
[----:B0-----:R-:W-:Y:S01]  /*1770*/  @!P5 FMUL R57, R57, R57 ;  /* 0x000000393939d220 */ /* 0x001fe20000400000 */
[----:B------:R-:W-:Y:S01]  /*1780*/  FSEL R74, R24, 1, P2 ;  /* 0x3f800000184a7808 */ /* 0x000fe20001000000 */
[----:B------:R-:W-:Y:S01]  /*1790*/  FMUL R66, R25, R60 ;  /* 0x0000003c19427220 */ /* 0x000fe20000400000 */
[----:B-1----:R-:W-:Y:S01]  /*17a0*/  FADD R49, R71, R90 ;  /* 0x0000005a47317221 */ /* 0x002fe20000000000 */
[----:B------:R-:W-:Y:S01]  /*17b0*/  FFMA R25, R70, R54, R69 ;  /* 0x0000003646197223 */ /* 0x000fe20000000045 */
[----:B------:R-:W-:Y:S01]  /*17c0*/  FSEL R70, R24, 1, P1 ;  /* 0x3f80000018467808 */ /* 0x000fe20000800000 */
[----:B------:R-:W-:Y:S01]  /*17d0*/  @P3 FMUL R58, R58, 0.25 ;  /* 0x3e8000003a3a3820 */ /* 0x000fe20000400000 */
[----:B------:R-:W-:Y:S01]  /*17e0*/  FADD R64, R57, 1 ;  /* 0x3f80000039407421 */ /* 0x000fe20000000000 */
[----:B--2---:R-:W-:Y:S01]  /*17f0*/  FMUL R67, R55, R74 ;  /* 0x0000004a37437220 */ /* 0x004fe20000400000 */
[----:B------:R-:W-:Y:S01]  /*1800*/  FADD R57, R49, -R46 ;  /* 0x8000002e31397221 */ /* 0x000fe20000000000 */
[----:B------:R-:W-:Y:S01]  /*1810*/  FADD R55, R71, R84 ;  /* 0x0000005447377221 */ /* 0x000fe20000000000 */
[----:B------:R0:W1:Y:S01]  /*1820*/  MUFU.RCP R73, R58 ;  /* 0x0000003a00497308 */ /* 0x0000620000001000 */
[----:B---3--:R-:W-:-:S04]  /*1830*/  FMUL R61, R61, R70 ;  /* 0x000000463d3d7220 */ /* 0x008fc80000400000 */
[----:B------:R-:W-:Y:S01]  /*1840*/  FMUL R62, R62, R61 ;  /* 0x0000003d3e3e7220 */ /* 0x000fe20000400000 */
[----:B0-----:R-:W-:Y:S01]  /*1850*/  FMUL R58, R57, R36 ;  /* 0x00000024393a7220 */ /* 0x001fe20000400000 */
[----:B------:R-:W-:-:S03]  /*1860*/  FADD R57, R55, -R46 ;  /* 0x8000002e37397221 */ /* 0x000fc60000000000 */
[----:B------:R-:W-:Y:S01]  /*1870*/  FFMA R61, R58, R44, R47 ;  /* 0x0000002c3a3d7223 */ /* 0x000fe2000000002f */
[----:B------:R-:W-:Y:S01]  /*1880*/  FMUL R58, R57, R36 ;  /* 0x00000024393a7220 */ /* 0x000fe20000400000 */
[----:B------:R-:W-:Y:S01]  /*1890*/  FFMA R60, R92, R54, R69 ;  /* 0x000000365c3c7223 */ /* 0x000fe20000000045 */
[----:B------:R-:W-:Y:S02]  /*18a0*/  FADD R57, R71, R86 ;  /* 0x0000005647397221 */ /* 0x000fe40000000000 */
[----:B------:R-:W-:Y:S01]  /*18b0*/  FFMA R58, R58, R44, R47 ;  /* 0x0000002c3a3a7223 */ /* 0x000fe2000000002f */
[----:B------:R-:W-:Y:S01]  /*18c0*/  FMUL R68, R68, R67 ;  /* 0x0000004344447220 */ /* 0x000fe20000400000 */
[----:B------:R-:W-:Y:S01]  /*18d0*/  FADD R67, R60, R61 ;  /* 0x0000003d3c437221 */ /* 0x000fe20000000000 */
[----:B------:R-:W-:Y:S01]  /*18e0*/  FADD R61, R57, -R46 ;  /* 0x8000002e393d7221 */ /* 0x000fe20000000000 */
[----:B------:R-:W-:Y:S01]  /*18f0*/  FADD R45, R45, R58 ;  /* 0x0000003a2d2d7221 */ /* 0x000fe20000000000 */
[----:B------:R-:W-:-:S02]  /*1900*/  FADD R71, R71, R88 ;  /* 0x0000005847477221 */ /* 0x000fc40000000000 */
[----:B------:R-:W-:Y:S01]  /*1910*/  FMUL R58, R61, R36 ;  /* 0x000000243d3a7220 */ /* 0x000fe20000400000 */
[----:B------:R-:W-:Y:S01]  /*1920*/  FFMA R40, R40, R77, R45 ;  /* 0x0000004d28287223 */ /* 0x000fe2000000002d */
[----:B------:R-:W-:Y:S02]  /*1930*/  FADD R45, R71, -R46 ;  /* 0x8000002e472d7221 */ /* 0x000fe40000000000 */
[----:B------:R-:W-:Y:S02]  /*1940*/  FFMA R58, R58, R44, R47 ;  /* 0x0000002c3a3a7223 */ /* 0x000fe4000000002f */
[----:B------:R-:W-:Y:S01]  /*1950*/  FMUL R36, R45, R36 ;  /* 0x000000242d247220 */ /* 0x000fe20000400000 */
[----:B------:R-:W-:Y:S01]  /*1960*/  FFMA R54, R66, R54, R69 ;  /* 0x0000003642367223 */ /* 0x000fe20000000045 */
[----:B------:R-:W-:Y:S02]  /*1970*/  FADD R25, R25, R58 ;  /* 0x0000003a19197221 */ /* 0x000fe40000000000 */
[----:B------:R-:W-:-:S02]  /*1980*/  FFMA R47, R36, R44, R47 ;  /* 0x0000002c242f7223 */ /* 0x000fc4000000002f */
[----:B------:R-:W-:Y:S02]  /*1990*/  FFMA R38, R38, R79, R25 ;  /* 0x0000004f26267223 */ /* 0x000fe40000000019 */
[----:B------:R-:W-:Y:S01]  /*19a0*/  FADD R47, R54, R47 ;  /* 0x0000002f362f7221 */ /* 0x000fe20000000000 */
[----:B------:R-:W-:Y:S01]  /*19b0*/  FSETP.GT.AND P1, PT, R64, 8.50705917302346158658e+37, PT ;  /* 0x7e8000004000780b */ /* 0x000fe20003f24000 */
[----:B------:R-:W-:Y:S01]  /*19c0*/  FADD R25, RZ, -R38 ;  /* 0x80000026ff197221 */ /* 0x000fe20000000000 */
[----:B------:R-:W-:Y:S01]  /*19d0*/  FFMA R56, R56, R75, R67 ;  /* 0x0000004b38387223 */ /* 0x000fe20000000043 */
[----:B------:R-:W-:Y:S01]  /*19e0*/  FFMA R50, R50, R81, R47 ;  /* 0x0000005132327223 */ /* 0x000fe2000000002f */
[----:B------:R-:W-:Y:S01]  /*19f0*/  FADD R45, RZ, -R40 ;  /* 0x80000028ff2d7221 */ /* 0x000fe20000000000 */
[----:B------:R-:W-:Y:S01]  /*1a00*/  FMUL R36, R25, 1.4426950216293334961 ;  /* 0x3fb8aa3b19247820 */ /* 0x000fe20000400000 */
[----:B------:R-:W-:Y:S01]  /*1a10*/  FADD R60, RZ, -R56 ;  /* 0x80000038ff3c7221 */ /* 0x000fe20000000000 */
[----:B------:R-:W-:Y:S01]  /*1a20*/  FADD R25, RZ, -R50 ;  /* 0x80000032ff197221 */ /* 0x000fe20000000000 */
[----:B------:R-:W-:Y:S01]  /*1a30*/  FMUL R45, R45, 1.4426950216293334961 ;  /* 0x3fb8aa3b2d2d7820 */ /* 0x000fe20000400000 */
[----:B------:R-:W0:Y:S01]  /*1a40*/  S2R R44, SR_TID.X ;  /* 0x00000000002c7919 */ /* 0x000e220000002100 */
[----:B------:R-:W-:Y:S01]  /*1a50*/  FMUL R60, R60, 1.4426950216293334961 ;  /* 0x3fb8aa3b3c3c7820 */ /* 0x000fe20000400000 */
[----:B------:R-:W-:Y:S01]  /*1a60*/  FMUL R25, R25, 1.4426950216293334961 ;  /* 0x3fb8aa3b19197820 */ /* 0x000fe20000400000 */
[----:B------:R2:W-:Y:S01]  /*1a70*/  @!P0 STG.E desc[UR6][R2.64], R48 ;  /* 0x0000003002008986 */ /* 0x0005e2000c101906 */
[----:B------:R-:W-:Y:S01]  /*1a80*/  FSEL R66, R24, 1, P3 ;  /* 0x3f80000018427808 */ /* 0x000fe20001800000 */
[----:B------:R-:W-:Y:S01]  /*1a90*/  @P1 FMUL R64, R64, 0.25 ;  /* 0x3e80000040401820 */ /* 0x000fe20000400000 */
[----:B------:R-:W-:Y:S01]  /*1aa0*/  FSEL R61, R24, 1, P1 ;  /* 0x3f800000183d7808 */ /* 0x000fe20000800000 */
[----:B------:R-:W-:Y:S01]  /*1ab0*/  @!P0 STG.E desc[UR6][R4.64], R52 ;  /* 0x0000003404008986 */ /* 0x000fe2000c101906 */
[----:B------:R-:W-:Y:S01]  /*1ac0*/  FSETP.GEU.AND P1, PT, R60, -126, PT ;  /* 0xc2fc00003c00780b */ /* 0x000fe20003f2e000 */
[----:B------:R-:W3:Y:S01]  /*1ad0*/  S2UR UR5, SR_CgaCtaId ;  /* 0x00000000000579c3 */ /* 0x000ee20000008800 */
[----:B------:R-:W-:Y:S01]  /*1ae0*/  FSETP.GEU.AND P2, PT, R45, -126, PT ;  /* 0xc2fc00002d00780b */ /* 0x000fe20003f4e000 */
[----:B------:R-:W-:Y:S01]  /*1af0*/  @!P0 STG.E desc[UR6][R8.64], R53 ;  /* 0x0000003508008986 */ /* 0x000fe2000c101906 */
[----:B------:R-:W-:-:S02]  /*1b00*/  FSETP.GEU.AND P3, PT, R36, -126, PT ;  /* 0xc2fc00002400780b */ /* 0x000fc40003f6e000 */
[----:B------:R-:W-:Y:S01]  /*1b10*/  FSETP.GEU.AND P4, PT, R25, -126, PT ;  /* 0xc2fc00001900780b */ /* 0x000fe20003f8e000 */
[----:B------:R0:W-:Y:S01]  /*1b20*/  @!P0 STG.E desc[UR6][R14.64], R65 ;  /* 0x000000410e008986 */ /* 0x0001e2000c101906 */
[----:B------:R-:W-:Y:S01]  /*1b30*/  UMOV UR4, 0x400 ;  /* 0x0000040000047882 */ /* 0x000fe20000000000 */
[----:B------:R-:W-:Y:S01]  /*1b40*/  SHF.L.U32 R51, R51, 0x2, RZ ;  /* 0x0000000233337819 */ /* 0x000fe200000006ff */
[----:B--2---:R-:W2:Y:S01]  /*1b50*/  LDC.64 R2, c[0x0][0x280] ;  /* 0x0000a000ff027b82 */ /* 0x004ea20000000a00 */
[----:B------:R-:W-:Y:S04]  /*1b60*/  @!P0 STG.E desc[UR6][R18.64], R78 ;  /* 0x0000004e12008986 */ /* 0x000fe8000c101906 */
[----:B------:R-:W-:Y:S04]  /*1b70*/  @!P0 STG.E desc[UR6][R20.64], R82 ;  /* 0x0000005214008986 */ /* 0x000fe8000c101906 */
[----:B------:R-:W-:Y:S04]  /*1b80*/  @!P0 STG.E desc[UR6][R22.64], R80 ;  /* 0x0000005016008986 */ /* 0x000fe8000c101906 */
[----:B------:R-:W-:Y:S01]  /*1b90*/  @!P0 STG.E desc[UR6][R26.64], R76 ;  /* 0x0000004c1a008986 */ /* 0x000fe2000c101906 */
[----:B------:R-:W-:Y:S01]  /*1ba0*/  BAR.SYNC.DEFER_BLOCKING 0x0 ;  /* 0x0000000000007b1d */ /* 0x000fe20000010000 */
[----:B------:R-:W-:Y:S01]  /*1bb0*/  @!P1 FMUL R60, R60, 0.5 ;  /* 0x3f0000003c3c9820 */ /* 0x000fe20000400000 */
[----:B------:R-:W-:Y:S01]  /*1bc0*/  @!P2 FMUL R45, R45, 0.5 ;  /* 0x3f0000002d2da820 */ /* 0x000fe20000400000 */
[----:B------:R-:W-:Y:S01]  /*1bd0*/  @!P3 FMUL R36, R36, 0.5 ;  /* 0x3f0000002424b820 */ /* 0x000fe20000400000 */
[----:B------:R-:W-:-:S02]  /*1be0*/  @!P4 FMUL R25, R25, 0.5 ;  /* 0x3f0000001919c820 */ /* 0x000fc40000400000 */
[----:B------:R-:W4:Y:S01]  /*1bf0*/  MUFU.RCP R64, R64 ;  /* 0x0000004000407308 */ /* 0x000f220000001000 */
[----:B---3--:R-:W-:-:S07]  /*1c00*/  UPRMT UR4, UR5, 0x654, UR4 ;  /* 0x0000065405047896 */ /* 0x008fce0008000004 */
[----:B------:R-:W3:Y:S08]  /*1c10*/  MUFU.EX2 R60, R60 ;  /* 0x0000003c003c7308 */ /* 0x000ef00000000800 */
[----:B------:R-:W5:Y:S08]  /*1c20*/  MUFU.EX2 R45, R45 ;  /* 0x0000002d002d7308 */ /* 0x000f700000000800 */
[----:B------:R-:W2:Y:S08]  /*1c30*/  MUFU.EX2 R36, R36 ;  /* 0x0000002400247308 */ /* 0x000eb00000000800 */
[----:B------:R-:W2:Y:S01]  /*1c40*/  MUFU.EX2 R25, R25 ;  /* 0x0000001900197308 */ /* 0x000ea20000000800 */
[----:B-1----:R-:W-:Y:S01]  /*1c50*/  FMUL R73, R73, R66 ;  /* 0x0000004249497220 */ /* 0x002fe20000400000 */
[----:B----4-:R-:W-:Y:S01]  /*1c60*/  FMUL R64, R64, R61 ;  /* 0x0000003d40407220 */ /* 0x010fe20000400000 */
[----:B0-----:R-:W-:Y:S01]  /*1c70*/  LOP3.LUT R15, R44, 0x7f, RZ, 0xc0, !PT ;  /* 0x0000007f2c0f7812 */ /* 0x001fe200078ec0ff */
[----:B------:R-:W-:Y:S01]  /*1c80*/  @!P0 STG.E desc[UR6][R6.64], R37 ;  /* 0x0000002506008986 */ /* 0x000fe2000c101906 */
[----:B------:R-:W-:Y:S01]  /*1c90*/  FMUL R72, R72, R73 ;  /* 0x0000004948487220 */ /* 0x000fe20000400000 */
[----:B------:R-:W-:Y:S01]  /*1ca0*/  FMUL R64, R59, R64 ;  /* 0x000000403b407220 */ /* 0x000fe20000400000 */
[----:B------:R-:W-:Y:S01]  /*1cb0*/  LEA R15, R15, UR4, 0x2 ;  /* 0x000000040f0f7c11 */ /* 0x000fe2000f8e10ff */
[----:B------:R-:W-:Y:S01]  /*1cc0*/  @!P0 STG.E desc[UR6][R10.64], R39 ;  /* 0x000000270a008986 */ /* 0x000fe2000c101906 */
[----:B---3--:R-:W-:-:S03]  /*1cd0*/  @!P1 FMUL R60, R60, R60 ;  /* 0x0000003c3c3c9220 */ /* 0x008fc60000400000 */
[----:B------:R0:W-:Y:S01]  /*1ce0*/  @!P0 STG.E desc[UR6][R12.64], R63 ;  /* 0x0000003f0c008986 */ /* 0x0001e2000c101906 */
[----:B-----5:R-:W-:Y:S01]  /*1cf0*/  @!P2 FMUL R45, R45, R45 ;  /* 0x0000002d2d2da220 */ /* 0x020fe20000400000 */
[----:B--2---:R-:W-:Y:S02]  /*1d00*/  @!P3 FMUL R36, R36, R36 ;  /* 0x000000242424b220 */ /* 0x004fe40000400000 */
[----:B------:R-:W-:Y:S01]  /*1d10*/  @!P0 STG.E desc[UR6][R16.64], R41 ;  /* 0x0000002910008986 */ /* 0x000fe2000c101906 */
[----:B------:R-:W-:-:S03]  /*1d20*/  @!P4 FMUL R25, R25, R25 ;  /* 0x000000191919c220 */ /* 0x000fc60000400000 */
[----:B------:R-:W-:Y:S04]  /*1d30*/  @!P0 STG.E desc[UR6][R28.64], R49 ;  /* 0x000000311c008986 */ /* 0x000fe8000c101906 */
[----:B------:R-:W-:Y:S01]  /*1d40*/  @!P0 STG.E desc[UR6][R30.64], R55 ;  /* 0x000000371e008986 */ /* 0x000fe2000c101906 */
[----:B------:R-:W-:-:S03]  /*1d50*/  FADD R60, R60, 1 ;  /* 0x3f8000003c3c7421 */ /* 0x000fc60000000000 */
[----:B------:R-:W-:Y:S01]  /*1d60*/  @!P0 STG.E desc[UR6][R32.64], R57 ;  /* 0x0000003920008986 */ /* 0x000fe2000c101906 */
[----:B------:R-:W-:Y:S01]  /*1d70*/  FADD R45, R45, 1 ;  /* 0x3f8000002d2d7421 */ /* 0x000fe20000000000 */
[----:B------:R-:W-:Y:S02]  /*1d80*/  FADD R36, R36, 1 ;  /* 0x3f80000024247421 */ /* 0x000fe40000000000 */
[----:B------:R-:W-:Y:S01]  /*1d90*/  @!P0 STG.E desc[UR6][R34.64], R71 ;  /* 0x0000004722008986 */ /* 0x000fe2000c101906 */
[----:B------:R-:W-:-:S03]  /*1da0*/  FADD R25, R25, 1 ;  /* 0x3f80000019197421 */ /* 0x000fc60000000000 */
[----:B------:R-:W-:Y:S04]  /*1db0*/  STS [R15], R62 ;  /* 0x0000003e0f007388 */ /* 0x000fe80000000800 */
[----:B------:R-:W-:Y:S04]  /*1dc0*/  STS [R15+0x200], R68 ;  /* 0x000200440f007388 */ /* 0x000fe80000000800 */
[----:B------:R-:W-:Y:S04]  /*1dd0*/  STS [R15+0x400], R72 ;  /* 0x000400480f007388 */ /* 0x000fe80000000800 */
[----:B------:R-:W-:Y:S01]  /*1de0*/  STS [R15+0x600], R64 ;  /* 0x000600400f007388 */ /* 0x000fe20000000800 */
[----:B------:R-:W-:Y:S01]  /*1df0*/  BAR.SYNC.DEFER_BLOCKING 0x0 ;  /* 0x0000000000007b1d */ /* 0x000fe20000010000 */
[----:B------:R-:W-:-:S02]  /*1e00*/  FSETP.GT.AND P1, PT, R60, 8.50705917302346158658e+37, PT ;  /* 0x7e8000003c00780b */ /* 0x000fc40003f24000 */
[----:B------:R-:W-:Y:S02]  /*1e10*/  FSETP.GT.AND P2, PT, R45, 8.50705917302346158658e+37, PT ;  /* 0x7e8000002d00780b */ /* 0x000fe40003f44000 */
[----:B------:R-:W-:Y:S02]  /*1e20*/  FSETP.GT.AND P3, PT, R36, 8.50705917302346158658e+37, PT ;  /* 0x7e8000002400780b */ /* 0x000fe40003f64000 */
[----:B------:R-:W-:Y:S02]  /*1e30*/  FSETP.GT.AND P4, PT, R25, 8.50705917302346158658e+37, PT ;  /* 0x7e8000001900780b */ /* 0x000fe40003f84000 */
[----:B------:R-:W-:-:S04]  /*1e40*/  LOP3.LUT R51, R51, 0x1fc, RZ, 0xc0, !PT ;  /* 0x000001fc33337812 */ /* 0x000fc800078ec0ff */
[C---:B------:R-:W-:Y:S01]  /*1e50*/  LOP3.LUT R8, R51.reuse, R42, RZ, 0xfc, !PT ;  /* 0x0000002a33087212 */ /* 0x040fe200078efcff */
[----:B------:R-:W-:Y:S01]  /*1e60*/  @P1 FMUL R60, R60, 0.25 ;  /* 0x3e8000003c3c1820 */ /* 0x000fe20000400000 */
[----:B0-----:R-:W-:Y:S01]  /*1e70*/  LEA R12, R51, UR4, 0x2 ;  /* 0x00000004330c7c11 */ /* 0x001fe2000f8e10ff */
[----:B------:R-:W-:Y:S02]  /*1e80*/  @P2 FMUL R45, R45, 0.25 ;  /* 0x3e8000002d2d2820 */ /* 0x000fe40000400000 */
[----:B------:R-:W-:Y:S02]  /*1e90*/  @P3 FMUL R36, R36, 0.25 ;  /* 0x3e80000024243820 */ /* 0x000fe40000400000 */
[----:B------:R-:W-:Y:S01]  /*1ea0*/  @P4 FMUL R25, R25, 0.25 ;  /* 0x3e80000019194820 */ /* 0x000fe20000400000 */
[----:B------:R-:W-:Y:S01]  /*1eb0*/  LEA.HI R9, R43, R8, RZ, 0xc ;  /* 0x000000082b097211 */ /* 0x000fe200078f60ff */
[----:B------:R-:W0:Y:S01]  /*1ec0*/  MUFU.RCP R60, R60 ;  /* 0x0000003c003c7308 */ /* 0x000e220000001000 */
[----:B------:R-:W1:Y:S02]  /*1ed0*/  LDS.128 R4, [R12] ;  /* 0x000000000c047984 */ /* 0x000e640000000c00 */
[----:B------:R-:W-:-:S05]  /*1ee0*/  LOP3.LUT R11, R9, 0xfffff000, RZ, 0xc0, !PT ;  /* 0xfffff000090b7812 */ /* 0x000fca00078ec0ff */
[----:B------:R-:W2:Y:S01]  /*1ef0*/  MUFU.RCP R45, R45 ;  /* 0x0000002d002d7308 */ /* 0x000ea20000001000 */
[----:B------:R-:W-:Y:S02]  /*1f00*/  SHF.L.U32 R9, R9, 0x9, RZ ;  /* 0x0000000909097819 */ /* 0x000fe400000006ff */
[----:B------:R-:W-:-:S05]  /*1f10*/  IADD3 R11, R8, -R11, RZ ;  /* 0x8000000b080b7210 */ /* 0x000fca0007ffe0ff */
[----:B------:R-:W3:Y:S08]  /*1f20*/  MUFU.RCP R36, R36 ;  /* 0x0000002400247308 */ /* 0x000ef00000001000 */
[----:B------:R-:W4:Y:S01]  /*1f30*/  MUFU.RCP R25, R25 ;  /* 0x0000001900197308 */ /* 0x000f220000001000 */
[----:B------:R-:W-:Y:S02]  /*1f40*/  LOP3.LUT R13, R9, 0xffe00000, RZ, 0xc0, !PT ;  /* 0xffe00000090d7812 */ /* 0x000fe400078ec0ff */
[----:B------:R-:W-:-:S02]  /*1f50*/  LEA R10, R0, R11, 0xc ;  /* 0x0000000b000a7211 */ /* 0x000fc400078e60ff */
[C---:B------:R-:W-:Y:S02]  /*1f60*/  FSEL R9, R24.reuse, 1, P1 ;  /* 0x3f80000018097808 */ /* 0x040fe40000800000 */
[C---:B------:R-:W-:Y:S02]  /*1f70*/  FSEL R8, R24.reuse, 1, P2 ;  /* 0x3f80000018087808 */ /* 0x040fe40001000000 */
[C---:B------:R-:W-:Y:S02]  /*1f80*/  FSEL R11, R24.reuse, 1, P3 ;  /* 0x3f800000180b7808 */ /* 0x040fe40001800000 */
[----:B------:R-:W-:Y:S01]  /*1f90*/  FSEL R24, R24, 1, P4 ;  /* 0x3f80000018187808 */ /* 0x000fe20002000000 */
[----:B0-----:R-:W-:Y:S01]  /*1fa0*/  FMUL R9, R60, R9 ;  /* 0x000000093c097220 */ /* 0x001fe20000400000 */
[----:B--2---:R-:W-:Y:S01]  /*1fb0*/  FMUL R45, R45, R8 ;  /* 0x000000082d2d7220 */ /* 0x004fe20000400000 */
[----:B---3--:R-:W-:Y:S02]  /*1fc0*/  FMUL R11, R36, R11 ;  /* 0x0000000b240b7220 */ /* 0x008fe40000400000 */
[----:B----4-:R-:W-:Y:S01]  /*1fd0*/  FMUL R25, R25, R24 ;  /* 0x0000001819197220 */ /* 0x010fe20000400000 */
[----:B------:R-:W-:Y:S01]  /*1fe0*/  FMUL R56, R56, R9 ;  /* 0x0000000938387220 */ /* 0x000fe20000400000 */
[----:B------:R-:W-:Y:S01]  /*1ff0*/  BAR.SYNC.DEFER_BLOCKING 0x0 ;  /* 0x0000000000007b1d */ /* 0x000fe20000010000 */
[----:B------:R-:W-:Y:S01]  /*2000*/  FMUL R40, R40, R45 ;  /* 0x0000002d28287220 */ /* 0x000fe20000400000 */
[----:B------:R-:W-:Y:S01]  /*2010*/  FMUL R38, R38, R11 ;  /* 0x0000000b26267220 */ /* 0x000fe20000400000 */
[----:B------:R-:W-:Y:S01]  /*2020*/  FMUL R50, R50, R25 ;  /* 0x0000001932327220 */ /* 0x000fe20000400000 */
[----:B------:R-:W-:-:S02]  /*2030*/  IADD3 R13, R10, R13, RZ ;  /* 0x0000000d0a0d7210 */ /* 0x000fc40007ffe0ff */
[----:B------:R0:W-:Y:S04]  /*2040*/  STS [R15], R56 ;  /* 0x000000380f007388 */ /* 0x0001e80000000800 */
[----:B------:R0:W-:Y:S04]  /*2050*/  STS [R15+0x200], R40 ;  /* 0x000200280f007388 */ /* 0x0001e80000000800 */
[----:B------:R0:W-:Y:S04]  /*2060*/  STS [R15+0x400], R38 ;  /* 0x000400260f007388 */ /* 0x0001e80000000800 */
[----:B------:R0:W-:Y:S01]  /*2070*/  STS [R15+0x600], R50 ;  /* 0x000600320f007388 */ /* 0x0001e20000000800 */
[----:B------:R-:W-:Y:S01]  /*2080*/  IMAD.WIDE R8, R13, 0x4, R2 ;  /* 0x000000040d087825 */ /* 0x000fe200078e0202 */
[----:B------:R-:W-:Y:S06]  /*2090*/  BAR.SYNC.DEFER_BLOCKING 0x0 ;  /* 0x0000000000007b1d */ /* 0x000fec0000010000 */
[----:B-1----:R0:W-:Y:S02]  /*20a0*/  @!P0 STG.E.128 desc[UR6][R8.64], R4 ;  /* 0x0000000408008986 */ /* 0x0021e4000c101d06 */
[----:B0-----:R-:W-:Y:S05]  /*20b0*/  @P0 EXIT ;  /* 0x000000000000094d */ /* 0x001fea0003800000 */
[----:B0-----:R-:W0:Y:S01]  /*20c0*/  LDS.128 R12, [R12] ;  /* 0x000000000c0c7984 */ /* 0x001e220000000c00 */
[----:B------:R-:W-:-:S04]  /*20d0*/  LOP3.LUT R42, R51, 0x200, R42, 0xfe, !PT ;  /* 0x00000200332a7812 */ /* 0x000fc800078efe2a */
[----:B------:R-:W-:-:S04]  /*20e0*/  LEA.HI R43, R43, R42, RZ, 0xc ;  /* 0x0000002a2b2b7211 */ /* 0x000fc800078f60ff */
[C---:B------:R-:W-:Y:S02]  /*20f0*/  LOP3.LUT R5, R43.reuse, 0xfffff000, RZ, 0xc0, !PT ;  /* 0xfffff0002b057812 */ /* 0x040fe400078ec0ff */
[----:B------:R-:W-:Y:S02]  /*2100*/  SHF.L.U32 R43, R43, 0x9, RZ ;  /* 0x000000092b2b7819 */ /* 0x000fe400000006ff */
[----:B------:R-:W-:Y:S02]  /*2110*/  IADD3 R5, R42, -R5, RZ ;  /* 0x800000052a057210 */ /* 0x000fe40007ffe0ff */
[----:B------:R-:W-:Y:S02]  /*2120*/  LOP3.LUT R4, R43, 0xffe00000, RZ, 0xc0, !PT ;  /* 0xffe000002b047812 */ /* 0x000fe400078ec0ff */
[----:B------:R-:W-:-:S04]  /*2130*/  LEA R5, R0, R5, 0xc ;  /* 0x0000000500057211 */ /* 0x000fc800078e60ff */
[----:B------:R-:W-:-:S05]  /*2140*/  IADD3 R5, R5, R4, RZ ;  /* 0x0000000405057210 */ /* 0x000fca0007ffe0ff */
[----:B------:R-:W-:-:S05]  /*2150*/  IMAD.WIDE R2, R5, 0x4, R2 ;  /* 0x0000000405027825 */ /* 0x000fca00078e0202 */
[----:B0-----:R-:W-:Y:S01]  /*2160*/  STG.E.128 desc[UR6][R2.64], R12 ;  /* 0x0000000c02007986 */ /* 0x001fe2000c101d06 */
[----:B------:R-:W-:Y:S05]  /*2170*/  EXIT ;  /* 0x000000000000794d */ /* 0x000fea0003800000 */
.L_x_0:
[----:B------:R-:W-:-:S00]  /*2180*/  BRA `(.L_x_0) ;  /* 0xfffffffc00fc7947 */ /* 0x000fc0000383ffff */
[----:B------:R-:W-:-:S00]  /*2190*/  NOP ;  /* 0x0000000000007918 */ /* 0x000fc00000000000 */
        /* <DEDUP_REMOVED lines=14> */
.L_x_1:


//--------------------- .nv.global.init           --------------------------
	.section	.nv.global.init,"aw",@progbits
.nv.global.init:
	.type		_$_str,@object
	.size		_$_str,(_$_str_$_2 - _$_str)
_$_str:
        /*0000*/ 	.byte	0x5f, 0x5f, 0x43, 0x55, 0x44, 0x41, 0x5f, 0x46, 0x54, 0x5a, 0x00
	.type		_$_str_$_2,@object
	.size		_$_str_$_2,(.L_1 - _$_str_$_2)
_$_str_$_2:
        /*000b*/ 	.byte	0x5f, 0x5f, 0x43, 0x55, 0x44, 0x41, 0x5f, 0x50, 0x52, 0x45, 0x43, 0x5f, 0x53, 0x51, 0x52, 0x54
        /*001b*/ 	.byte	0x00
.L_1:


//--------------------- .nv.shared.triton_poi_fused__native_batch_norm_legit_no_training_add_convolution_mul_sigmoid_silu_5 --------------------------
	.section	.nv.shared.triton_poi_fused__native_batch_norm_legit_no_training_add_convolution_mul_sigmoid_silu_5,"aw",@nobits
	.sectionflags	@""
	.align	16
	.zero		1024


//--------------------- .nv.constant0.triton_poi_fused__native_batch_norm_legit_no_training_add_convolution_mul_sigmoid_silu_5 --------------------------
	.section	.nv.constant0.triton_poi_fused__native_batch_norm_legit_no_training_add_convolution_mul_sigmoid_silu_5,"a",@progbits
	.sectionflags	@""
	.align	4
.nv.constant0.triton_poi_fused__native_batch_norm_legit_no_training_add_convolution_mul_sigmoid_silu_5:
	.zero		656
